	.target	sm_100a

	.elftype	@"ET_EXEC"


//--------------------- .note.nv.tkinfo           --------------------------
	.section	.note.nv.tkinfo,"",@"SHT_NOTE"
	.sectionflags	@"SHF_NOTE_NV_TKINFO"
	.tkinfo
        /*0018*/ 	.word	0x00000002
        /*0030*/ 	.string	""
        /*0030*/ 	.string	"ptxas"
        /*0030*/ 	.string	"Cuda compilation tools, release 13.0, V13.0.88"
        /*0030*/ 	.string	"Build cuda_13.0.r13.0/compiler.36424714_0"
        /*0030*/ 	.string	"-arch sm_100a -m 64 "



//--------------------- .note.nv.cuinfo           --------------------------
	.section	.note.nv.cuinfo,"",@"SHT_NOTE"
	.sectionflags	@"SHF_NOTE_NV_CUINFO"
        /*0018*/ 	.short	0x0002
        /*001a*/ 	.short	0x0064
        /*001c*/ 	.short	0x0082
	.zero		2


//--------------------- .nv.info                  --------------------------
	.section	.nv.info,"",@"SHT_CUDA_INFO"
	.align	4


	//----- nvinfo : EIATTR_REGCOUNT
	.align		4
        /*0000*/ 	.byte	0x04, 0x2f
        /*0002*/ 	.short	(.L_19 - .L_18)
	.align		4
.L_18:
        /*0004*/ 	.word	index@(_ZN7cutlass13device_kernelINS_4gemm6kernel13GemmUniversalIN4cute5tupleIJiiiiEEENS1_10collective13CollectiveMmaINS1_35MainloopSm100TmaUmmaWarpSpecializedILi27ELi2ELi4ENS5_IJNS4_1CILi1EEENSA_ILi4EEESB_EEEEENS5_IJNSA_ILi64EEESF_SF_EEENS_12float_e5m2_tENS5_IJlSB_lEEESH_SI_NS4_8TiledMMAINS4_8MMA_AtomIJNS4_10MMA_TraitsINS4_19SM100_MMA_F8F6F4_SSEJSH_SH_fSF_SF_NS4_17integral_constantINS4_4UMMA5MajorELSP_0EEESQ_NSN_INSO_7ScaleInELSR_0EEESS_EEEEEENS4_6LayoutINS5_IJSB_SB_SB_EEENS5_IJNSA_ILi0EEESX_SX_EEEEENS5_IJNS4_10UnderscoreES10_S10_EEEEENS4_23SM90_TMA_LOAD_MULTICASTENS4_14ComposedLayoutINS4_7SwizzleILi2ELi4ELi3EEENS4_18smem_ptr_flag_bitsILi8EEENSV_INS5_IJNSA_ILi8EEESF_EEENS5_IJSF_SB_EEEEEEEvNS4_8identityENS4_13SM90_TMA_LOADES1D_vS1E_EENS_8epilogue10collective18CollectiveEpilogueINS1H_23Sm100TmaWarpSpecializedILi1ELi1ELi32ELb0ELb0EEEJSG_NS5_IJNSV_ISF_SB_EES1M_EEESH_SI_SH_SI_NS1H_6fusion15FusionCallbacksIS1L_NS1O_17LinearCombinationISH_fSH_fLNS_15FloatRoundStyleE2EEESG_S1N_JEEENS4_5SM1004TMEM4LOAD26SM100_TMEM_LOAD_16dp32b32xES1F_S1D_NS4_39AutoVectorizingCopyWithAssumedAlignmentILi128EEENS4_14SM90_TMA_STOREES1D_S1Z_S1Z_EEEvvEEEEvNT_6ParamsE)
        /*0008*/ 	.word	0x00000059


	//----- nvinfo : EIATTR_FRAME_SIZE
	.align		4
.L_19:
        /*000c*/ 	.byte	0x04, 0x11
        /*000e*/ 	.short	(.L_21 - .L_20)
	.align		4
.L_20:
        /*0010*/ 	.word	index@($__internal_2_$__cuda_sm10x_tcgen05_guardrail_trap_unallocated_columns_being_dealloced)
        /*0014*/ 	.word	0x00000000


	//----- nvinfo : EIATTR_FRAME_SIZE
	.align		4
.L_21:
        /*0018*/ 	.byte	0x04, 0x11
        /*001a*/ 	.short	(.L_23 - .L_22)
	.align		4
.L_22:
        /*001c*/ 	.word	index@($__internal_1_$__cuda_sm10x_tcgen05_guardrail_trap_phase_invalid_during_alloc)
        /*0020*/ 	.word	0x00000000


	//----- nvinfo : EIATTR_FRAME_SIZE
	.align		4
.L_23:
        /*0024*/ 	.byte	0x04, 0x11
        /*0026*/ 	.short	(.L_25 - .L_24)
	.align		4
.L_24:
        /*0028*/ 	.word	index@($__internal_0_$__cuda_sm10x_tcgen05_guardrail_trap_col_being_dealloced_not_returned_by_alloc)
        /*002c*/ 	.word	0x00000000


	//----- nvinfo : EIATTR_FRAME_SIZE
	.align		4
.L_25:
        /*0030*/ 	.byte	0x04, 0x11
        /*0032*/ 	.short	(.L_27 - .L_26)
	.align		4
.L_26:
        /*0034*/ 	.word	index@(_ZN7cutlass13device_kernelINS_4gemm6kernel13GemmUniversalIN4cute5tupleIJiiiiEEENS1_10collective13CollectiveMmaINS1_35MainloopSm100TmaUmmaWarpSpecializedILi27ELi2ELi4ENS5_IJNS4_1CILi1EEENSA_ILi4EEESB_EEEEENS5_IJNSA_ILi64EEESF_SF_EEENS_12float_e5m2_tENS5_IJlSB_lEEESH_SI_NS4_8TiledMMAINS4_8MMA_AtomIJNS4_10MMA_TraitsINS4_19SM100_MMA_F8F6F4_SSEJSH_SH_fSF_SF_NS4_17integral_constantINS4_4UMMA5MajorELSP_0EEESQ_NSN_INSO_7ScaleInELSR_0EEESS_EEEEEENS4_6LayoutINS5_IJSB_SB_SB_EEENS5_IJNSA_ILi0EEESX_SX_EEEEENS5_IJNS4_10UnderscoreES10_S10_EEEEENS4_23SM90_TMA_LOAD_MULTICASTENS4_14ComposedLayoutINS4_7SwizzleILi2ELi4ELi3EEENS4_18smem_ptr_flag_bitsILi8EEENSV_INS5_IJNSA_ILi8EEESF_EEENS5_IJSF_SB_EEEEEEEvNS4_8identityENS4_13SM90_TMA_LOADES1D_vS1E_EENS_8epilogue10collective18CollectiveEpilogueINS1H_23Sm100TmaWarpSpecializedILi1ELi1ELi32ELb0ELb0EEEJSG_NS5_IJNSV_ISF_SB_EES1M_EEESH_SI_SH_SI_NS1H_6fusion15FusionCallbacksIS1L_NS1O_17LinearCombinationISH_fSH_fLNS_15FloatRoundStyleE2EEESG_S1N_JEEENS4_5SM1004TMEM4LOAD26SM100_TMEM_LOAD_16dp32b32xES1F_S1D_NS4_39AutoVectorizingCopyWithAssumedAlignmentILi128EEENS4_14SM90_TMA_STOREES1D_S1Z_S1Z_EEEvvEEEEvNT_6ParamsE)
        /*0038*/ 	.word	0x00000000


	//----- nvinfo : EIATTR_MIN_STACK_SIZE
	.align		4
.L_27:
        /*003c*/ 	.byte	0x04, 0x12
        /*003e*/ 	.short	(.L_29 - .L_28)
	.align		4
.L_28:
        /*0040*/ 	.word	index@(_ZN7cutlass13device_kernelINS_4gemm6kernel13GemmUniversalIN4cute5tupleIJiiiiEEENS1_10collective13CollectiveMmaINS1_35MainloopSm100TmaUmmaWarpSpecializedILi27ELi2ELi4ENS5_IJNS4_1CILi1EEENSA_ILi4EEESB_EEEEENS5_IJNSA_ILi64EEESF_SF_EEENS_12float_e5m2_tENS5_IJlSB_lEEESH_SI_NS4_8TiledMMAINS4_8MMA_AtomIJNS4_10MMA_TraitsINS4_19SM100_MMA_F8F6F4_SSEJSH_SH_fSF_SF_NS4_17integral_constantINS4_4UMMA5MajorELSP_0EEESQ_NSN_INSO_7ScaleInELSR_0EEESS_EEEEEENS4_6LayoutINS5_IJSB_SB_SB_EEENS5_IJNSA_ILi0EEESX_SX_EEEEENS5_IJNS4_10UnderscoreES10_S10_EEEEENS4_23SM90_TMA_LOAD_MULTICASTENS4_14ComposedLayoutINS4_7SwizzleILi2ELi4ELi3EEENS4_18smem_ptr_flag_bitsILi8EEENSV_INS5_IJNSA_ILi8EEESF_EEENS5_IJSF_SB_EEEEEEEvNS4_8identityENS4_13SM90_TMA_LOADES1D_vS1E_EENS_8epilogue10collective18CollectiveEpilogueINS1H_23Sm100TmaWarpSpecializedILi1ELi1ELi32ELb0ELb0EEEJSG_NS5_IJNSV_ISF_SB_EES1M_EEESH_SI_SH_SI_NS1H_6fusion15FusionCallbacksIS1L_NS1O_17LinearCombinationISH_fSH_fLNS_15FloatRoundStyleE2EEESG_S1N_JEEENS4_5SM1004TMEM4LOAD26SM100_TMEM_LOAD_16dp32b32xES1F_S1D_NS4_39AutoVectorizingCopyWithAssumedAlignmentILi128EEENS4_14SM90_TMA_STOREES1D_S1Z_S1Z_EEEvvEEEEvNT_6ParamsE)
        /*0044*/ 	.word	0x00000000
.L_29:


//--------------------- .nv.compat                --------------------------
	.section	.nv.compat,"",@"SHT_CUDA_COMPAT_INFO"
	.align	4
        /*0000*/ 	.byte	0x02, 0x09, 0x01, 0x00, 0x02, 0x02, 0x02, 0x00, 0x02, 0x05, 0x05, 0x00, 0x03, 0x07, 0x01, 0x01
        /*0010*/ 	.byte	0x02, 0x03, 0x01, 0x00, 0x02, 0x06, 0x01, 0x00, 0x04, 0x0b, 0x08, 0x00, 0x09, 0x00, 0x00, 0x00
        /*0020*/ 	.byte	0x00, 0x00, 0x00, 0x00


//--------------------- .nv.info._ZN7cutlass13device_kernelINS_4gemm6kernel13GemmUniversalIN4cute5tupleIJiiiiEEENS1_10collective13CollectiveMmaINS1_35MainloopSm100TmaUmmaWarpSpecializedILi27ELi2ELi4ENS5_IJNS4_1CILi1EEENSA_ILi4EEESB_EEEEENS5_IJNSA_ILi64EEESF_SF_EEENS_12float_e5m2_tENS5_IJlSB_lEEESH_SI_NS4_8TiledMMAINS4_8MMA_AtomIJNS4_10MMA_TraitsINS4_19SM100_MMA_F8F6F4_SSEJSH_SH_fSF_SF_NS4_17integral_constantINS4_4UMMA5MajorELSP_0EEESQ_NSN_INSO_7ScaleInELSR_0EEESS_EEEEEENS4_6LayoutINS5_IJSB_SB_SB_EEENS5_IJNSA_ILi0EEESX_SX_EEEEENS5_IJNS4_10UnderscoreES10_S10_EEEEENS4_23SM90_TMA_LOAD_MULTICASTENS4_14ComposedLayoutINS4_7SwizzleILi2ELi4ELi3EEENS4_18smem_ptr_flag_bitsILi8EEENSV_INS5_IJNSA_ILi8EEESF_EEENS5_IJSF_SB_EEEEEEEvNS4_8identityENS4_13SM90_TMA_LOADES1D_vS1E_EENS_8epilogue10collective18CollectiveEpilogueINS1H_23Sm100TmaWarpSpecializedILi1ELi1ELi32ELb0ELb0EEEJSG_NS5_IJNSV_ISF_SB_EES1M_EEESH_SI_SH_SI_NS1H_6fusion15FusionCallbacksIS1L_NS1O_17LinearCombinationISH_fSH_fLNS_15FloatRoundStyleE2EEESG_S1N_JEEENS4_5SM1004TMEM4LOAD26SM100_TMEM_LOAD_16dp32b32xES1F_S1D_NS4_39AutoVectorizingCopyWithAssumedAlignmentILi128EEENS4_14SM90_TMA_STOREES1D_S1Z_S1Z_EEEvvEEEEvNT_6ParamsE --------------------------
	.section	.nv.info._ZN7cutlass13device_kernelINS_4gemm6kernel13GemmUniversalIN4cute5tupleIJiiiiEEENS1_10collective13CollectiveMmaINS1_35MainloopSm100TmaUmmaWarpSpecializedILi27ELi2ELi4ENS5_IJNS4_1CILi1EEENSA_ILi4EEESB_EEEEENS5_IJNSA_ILi64EEESF_SF_EEENS_12float_e5m2_tENS5_IJlSB_lEEESH_SI_NS4_8TiledMMAINS4_8MMA_AtomIJNS4_10MMA_TraitsINS4_19SM100_MMA_F8F6F4_SSEJSH_SH_fSF_SF_NS4_17integral_constantINS4_4UMMA5MajorELSP_0EEESQ_NSN_INSO_7ScaleInELSR_0EEESS_EEEEEENS4_6LayoutINS5_IJSB_SB_SB_EEENS5_IJNSA_ILi0EEESX_SX_EEEEENS5_IJNS4_10UnderscoreES10_S10_EEEEENS4_23SM90_TMA_LOAD_MULTICASTENS4_14ComposedLayoutINS4_7SwizzleILi2ELi4ELi3EEENS4_18smem_ptr_flag_bitsILi8EEENSV_INS5_IJNSA_ILi8EEESF_EEENS5_IJSF_SB_EEEEEEEvNS4_8identityENS4_13SM90_TMA_LOADES1D_vS1E_EENS_8epilogue10collective18CollectiveEpilogueINS1H_23Sm100TmaWarpSpecializedILi1ELi1ELi32ELb0ELb0EEEJSG_NS5_IJNSV_ISF_SB_EES1M_EEESH_SI_SH_SI_NS1H_6fusion15FusionCallbacksIS1L_NS1O_17LinearCombinationISH_fSH_fLNS_15FloatRoundStyleE2EEESG_S1N_JEEENS4_5SM1004TMEM4LOAD26SM100_TMEM_LOAD_16dp32b32xES1F_S1D_NS4_39AutoVectorizingCopyWithAssumedAlignmentILi128EEENS4_14SM90_TMA_STOREES1D_S1Z_S1Z_EEEvvEEEEvNT_6ParamsE,"",@"SHT_CUDA_INFO"
	.sectionflags	@""
	.align	4


	//----- nvinfo : EIATTR_CUDA_API_VERSION
	.align		4
        /*0000*/ 	.byte	0x04, 0x37
        /*0002*/ 	.short	(.L_31 - .L_30)
.L_30:
        /*0004*/ 	.word	0x00000082


	//----- nvinfo : EIATTR_KPARAM_INFO
	.align		4
.L_31:
        /*0008*/ 	.byte	0x04, 0x17
        /*000a*/ 	.short	(.L_33 - .L_32)
.L_32:
        /*000c*/ 	.word	0x00000000
        /*0010*/ 	.short	0x0000
        /*0012*/ 	.short	0x0000
        /*0014*/ 	.byte	0x00, 0xf0, 0x01, 0x20


	//----- nvinfo : EIATTR_AT_ENTRY_FRAGMENTS
	.align		4
.L_33:
        /*0018*/ 	.byte	0x04, 0x4f
        /*001a*/ 	.short	(.L_35 - .L_34)


	//   ....[0]....
.L_34:
        /*001c*/ 	.word	0x00000006


	//----- nvinfo : EIATTR_RESERVED_SMEM_USED
	.align		4
.L_35:
        /*0020*/ 	.byte	0x01, 0x41
	.zero		2


	//----- nvinfo : EIATTR_SPARSE_MMA_MASK
	.align		4
        /*0024*/ 	.byte	0x03, 0x50
        /*0026*/ 	.short	0x0000


	//----- nvinfo : EIATTR_TCGEN05_1CTA_USED
	.align		4
        /*0028*/ 	.byte	0x01, 0x51
	.zero		2


	//----- nvinfo : EIATTR_MAXREG_COUNT
	.align		4
        /*002c*/ 	.byte	0x03, 0x1b
        /*002e*/ 	.short	0x00ff


	//----- nvinfo : EIATTR_NUM_BARRIERS
	.align		4
        /*0030*/ 	.byte	0x02, 0x4c
        /*0032*/ 	.byte	0x07
	.zero		1


	//----- nvinfo : EIATTR_EXTERNS
	.align		4
        /*0034*/ 	.byte	0x04, 0x0f
        /*0036*/ 	.short	(.L_37 - .L_36)


	//   ....[0]....
	.align		4
.L_36:
        /*0038*/ 	.word	index@(__assertfail)


	//----- nvinfo : EIATTR_MERCURY_ISA_VERSION
	.align		4
.L_37:
        /*003c*/ 	.byte	0x03, 0x5f
        /*003e*/ 	.short	0x0101


	//----- nvinfo : EIATTR_INT_WARP_WIDE_INSTR_OFFSETS
	.align		4
        /*0040*/ 	.byte	0x04, 0x31
        /*0042*/ 	.short	(.L_39 - .L_38)


	//   ....[0]....
.L_38:
        /*0044*/ 	.word	0x00004bc0


	//   ....[1]....
        /*0048*/ 	.word	0x00004bf0


	//   ....[2]....
        /*004c*/ 	.word	0x00004c10


	//   ....[3]....
        /*0050*/ 	.word	0x00005740


	//   ....[4]....
        /*0054*/ 	.word	0x000057f0


	//----- nvinfo : EIATTR_COOP_GROUP_MASK_REGIDS
	.align		4
.L_39:
        /*0058*/ 	.byte	0x04, 0x29
        /*005a*/ 	.short	(.L_41 - .L_40)


	//   ....[0]....
.L_40:
        /*005c*/ 	.word	0xffffffff


	//   ....[1]....
        /*0060*/ 	.word	0xffffffff


	//   ....[2]....
        /*0064*/ 	.word	0xffffffff


	//   ....[3]....
        /*0068*/ 	.word	0xffffffff


	//   ....[4]....
        /*006c*/ 	.word	0xffffffff


	//   ....[5]....
        /*0070*/ 	.word	0xffffffff


	//   ....[6]....
        /*0074*/ 	.word	0xffffffff


	//   ....[7]....
        /*0078*/ 	.word	0xffffffff


	//   ....[8]....
        /*007c*/ 	.word	0xffffffff


	//   ....[9]....
        /*0080*/ 	.word	0xffffffff


	//   ....[10]....
        /*0084*/ 	.word	0xffffffff


	//   ....[11]....
        /*0088*/ 	.word	0xffffffff


	//   ....[12]....
        /*008c*/ 	.word	0xffffffff


	//   ....[13]....
        /*0090*/ 	.word	0xffffffff


	//----- nvinfo : EIATTR_COOP_GROUP_INSTR_OFFSETS
	.align		4
.L_41:
        /*0094*/ 	.byte	0x04, 0x28
        /*0096*/ 	.short	(.L_43 - .L_42)


	//   ....[0]....
.L_42:
        /*0098*/ 	.word	0x00000080


	//   ....[1]....
        /*009c*/ 	.word	0x000004e0


	//   ....[2]....
        /*00a0*/ 	.word	0x000009a0


	//   ....[3]....
        /*00a4*/ 	.word	0x00000ae0


	//   ....[4]....
        /*00a8*/ 	.word	0x00000be0


	//   ....[5]....
        /*00ac*/ 	.word	0x00000d50


	//   ....[6]....
        /*00b0*/ 	.word	0x00000ef0


	//   ....[7]....
        /*00b4*/ 	.word	0x000010a0


	//   ....[8]....
        /*00b8*/ 	.word	0x00002300


	//   ....[9]....
        /*00bc*/ 	.word	0x00003e90


	//   ....[10]....
        /*00c0*/ 	.word	0x000040a0


	//   ....[11]....
        /*00c4*/ 	.word	0x000040d0


	//   ....[12]....
        /*00c8*/ 	.word	0x00004aa0


	//   ....[13]....
        /*00cc*/ 	.word	0x00004cd0


	//----- nvinfo : EIATTR_VRC_CTA_INIT_COUNT
	.align		4
.L_43:
        /*00d0*/ 	.byte	0x02, 0x4a
        /*00d2*/ 	.byte	0x80
	.zero		1


	//----- nvinfo : EIATTR_SYSCALL_OFFSETS
	.align		4
        /*00d4*/ 	.byte	0x04, 0x46
        /*00d6*/ 	.short	(.L_45 - .L_44)


	//   ....[0]....
.L_44:
        /*00d8*/ 	.word	0x00006360


	//   ....[1]....
        /*00dc*/ 	.word	0x000064a0


	//   ....[2]....
        /*00e0*/ 	.word	0x00006c20


	//----- nvinfo : EIATTR_MBARRIER_INSTR_OFFSETS
	.align		4
.L_45:
        /*00e4*/ 	.byte	0x04, 0x39
        /*00e6*/ 	.short	(.L_47 - .L_46)


	//   ....[0]....
.L_46:
        /*00e8*/ 	.word	0x00000620
        /*00ec*/ 	.word	0x000000ff
        /*00f0*/ 	.word	0x00000000
        /*00f4*/ 	.short	0x0100
        /*00f6*/ 	.byte	0x04
	.zero		1


	//   ....[1]....
        /*00f8*/ 	.word	0x00000630
        /*00fc*/ 	.word	0x000000ff
        /*0100*/ 	.word	0x000000d8
        /*0104*/ 	.short	0x0100
        /*0106*/ 	.byte	0x04
	.zero		1


	//   ....[2]....
        /*0108*/ 	.word	0x00000640
        /*010c*/ 	.word	0x000000ff
        /*0110*/ 	.word	0x00000008
        /*0114*/ 	.short	0x0100
        /*0116*/ 	.byte	0x04
	.zero		1


	//   ....[3]....
        /*0118*/ 	.word	0x00000650
        /*011c*/ 	.word	0x000000ff
        /*0120*/ 	.word	0x000000e0
        /*0124*/ 	.short	0x0100
        /*0126*/ 	.byte	0x04
	.zero		1


	//   ....[4]....
        /*0128*/ 	.word	0x00000660
        /*012c*/ 	.word	0x000000ff
        /*0130*/ 	.word	0x00000010
        /*0134*/ 	.short	0x0100
        /*0136*/ 	.byte	0x04
	.zero		1


	//   ....[5]....
        /*0138*/ 	.word	0x00000670
        /*013c*/ 	.word	0x000000ff
        /*0140*/ 	.word	0x000000e8
        /*0144*/ 	.short	0x0100
        /*0146*/ 	.byte	0x04
	.zero		1


	//   ....[6]....
        /*0148*/ 	.word	0x00000680
        /*014c*/ 	.word	0x000000ff
        /*0150*/ 	.word	0x00000018
        /*0154*/ 	.short	0x0100
        /*0156*/ 	.byte	0x04
	.zero		1


	//   ....[7]....
        /*0158*/ 	.word	0x00000690
        /*015c*/ 	.word	0x000000ff
        /*0160*/ 	.word	0x000000f0
        /*0164*/ 	.short	0x0100
        /*0166*/ 	.byte	0x04
	.zero		1


	//   ....[8]....
        /*0168*/ 	.word	0x000006a0
        /*016c*/ 	.word	0x000000ff
        /*0170*/ 	.word	0x00000020
        /*0174*/ 	.short	0x0100
        /*0176*/ 	.byte	0x04
	.zero		1


	//   ....[9]....
        /*0178*/ 	.word	0x000006b0
        /*017c*/ 	.word	0x000000ff
        /*0180*/ 	.word	0x000000f8
        /*0184*/ 	.short	0x0100
        /*0186*/ 	.byte	0x04
	.zero		1


	//   ....[10]....
        /*0188*/ 	.word	0x000006c0
        /*018c*/ 	.word	0x000000ff
        /*0190*/ 	.word	0x00000028
        /*0194*/ 	.short	0x0100
        /*0196*/ 	.byte	0x04
	.zero		1


	//   ....[11]....
        /*0198*/ 	.word	0x000006d0
        /*019c*/ 	.word	0x000000ff
        /*01a0*/ 	.word	0x00000100
        /*01a4*/ 	.short	0x0100
        /*01a6*/ 	.byte	0x04
	.zero		1


	//   ....[12]....
        /*01a8*/ 	.word	0x000006e0
        /*01ac*/ 	.word	0x000000ff
        /*01b0*/ 	.word	0x00000030
        /*01b4*/ 	.short	0x0100
        /*01b6*/ 	.byte	0x04
	.zero		1


	//   ....[13]....
        /*01b8*/ 	.word	0x000006f0
        /*01bc*/ 	.word	0x000000ff
        /*01c0*/ 	.word	0x00000108
        /*01c4*/ 	.short	0x0100
        /*01c6*/ 	.byte	0x04
	.zero		1


	//   ....[14]....
        /*01c8*/ 	.word	0x00000700
        /*01cc*/ 	.word	0x000000ff
        /*01d0*/ 	.word	0x00000038
        /*01d4*/ 	.short	0x0100
        /*01d6*/ 	.byte	0x04
	.zero		1


	//   ....[15]....
        /*01d8*/ 	.word	0x00000710
        /*01dc*/ 	.word	0x000000ff
        /*01e0*/ 	.word	0x00000110
        /*01e4*/ 	.short	0x0100
        /*01e6*/ 	.byte	0x04
	.zero		1


	//   ....[16]....
        /*01e8*/ 	.word	0x00000720
        /*01ec*/ 	.word	0x000000ff
        /*01f0*/ 	.word	0x00000040
        /*01f4*/ 	.short	0x0100
        /*01f6*/ 	.byte	0x04
	.zero		1


	//   ....[17]....
        /*01f8*/ 	.word	0x00000730
        /*01fc*/ 	.word	0x000000ff
        /*0200*/ 	.word	0x00000118
        /*0204*/ 	.short	0x0100
        /*0206*/ 	.byte	0x04
	.zero		1


	//   ....[18]....
        /*0208*/ 	.word	0x00000740
        /*020c*/ 	.word	0x000000ff
        /*0210*/ 	.word	0x00000048
        /*0214*/ 	.short	0x0100
        /*0216*/ 	.byte	0x04
	.zero		1


	//   ....[19]....
        /*0218*/ 	.word	0x00000750
        /*021c*/ 	.word	0x000000ff
        /*0220*/ 	.word	0x00000120
        /*0224*/ 	.short	0x0100
        /*0226*/ 	.byte	0x04
	.zero		1


	//   ....[20]....
        /*0228*/ 	.word	0x00000760
        /*022c*/ 	.word	0x000000ff
        /*0230*/ 	.word	0x00000050
        /*0234*/ 	.short	0x0100
        /*0236*/ 	.byte	0x04
	.zero		1


	//   ....[21]....
        /*0238*/ 	.word	0x00000770
        /*023c*/ 	.word	0x000000ff
        /*0240*/ 	.word	0x00000128
        /*0244*/ 	.short	0x0100
        /*0246*/ 	.byte	0x04
	.zero		1


	//   ....[22]....
        /*0248*/ 	.word	0x00000780
        /*024c*/ 	.word	0x000000ff
        /*0250*/ 	.word	0x00000058
        /*0254*/ 	.short	0x0100
        /*0256*/ 	.byte	0x04
	.zero		1


	//   ....[23]....
        /*0258*/ 	.word	0x00000790
        /*025c*/ 	.word	0x000000ff
        /*0260*/ 	.word	0x00000130
        /*0264*/ 	.short	0x0100
        /*0266*/ 	.byte	0x04
	.zero		1


	//   ....[24]....
        /*0268*/ 	.word	0x000007a0
        /*026c*/ 	.word	0x000000ff
        /*0270*/ 	.word	0x00000060
        /*0274*/ 	.short	0x0100
        /*0276*/ 	.byte	0x04
	.zero		1


	//   ....[25]....
        /*0278*/ 	.word	0x000007b0
        /*027c*/ 	.word	0x000000ff
        /*0280*/ 	.word	0x00000138
        /*0284*/ 	.short	0x0100
        /*0286*/ 	.byte	0x04
	.zero		1


	//   ....[26]....
        /*0288*/ 	.word	0x000007c0
        /*028c*/ 	.word	0x000000ff
        /*0290*/ 	.word	0x00000068
        /*0294*/ 	.short	0x0100
        /*0296*/ 	.byte	0x04
	.zero		1


	//   ....[27]....
        /*0298*/ 	.word	0x000007d0
        /*029c*/ 	.word	0x000000ff
        /*02a0*/ 	.word	0x00000140
        /*02a4*/ 	.short	0x0100
        /*02a6*/ 	.byte	0x04
	.zero		1


	//   ....[28]....
        /*02a8*/ 	.word	0x000007e0
        /*02ac*/ 	.word	0x000000ff
        /*02b0*/ 	.word	0x00000070
        /*02b4*/ 	.short	0x0100
        /*02b6*/ 	.byte	0x04
	.zero		1


	//   ....[29]....
        /*02b8*/ 	.word	0x000007f0
        /*02bc*/ 	.word	0x000000ff
        /*02c0*/ 	.word	0x00000148
        /*02c4*/ 	.short	0x0100
        /*02c6*/ 	.byte	0x04
	.zero		1


	//   ....[30]....
        /*02c8*/ 	.word	0x00000800
        /*02cc*/ 	.word	0x000000ff
        /*02d0*/ 	.word	0x00000078
        /*02d4*/ 	.short	0x0100
        /*02d6*/ 	.byte	0x04
	.zero		1


	//   ....[31]....
        /*02d8*/ 	.word	0x00000810
        /*02dc*/ 	.word	0x000000ff
        /*02e0*/ 	.word	0x00000150
        /*02e4*/ 	.short	0x0100
        /*02e6*/ 	.byte	0x04
	.zero		1


	//   ....[32]....
        /*02e8*/ 	.word	0x00000820
        /*02ec*/ 	.word	0x000000ff
        /*02f0*/ 	.word	0x00000080
        /*02f4*/ 	.short	0x0100
        /*02f6*/ 	.byte	0x04
	.zero		1


	//   ....[33]....
        /*02f8*/ 	.word	0x00000830
        /*02fc*/ 	.word	0x000000ff
        /*0300*/ 	.word	0x00000158
        /*0304*/ 	.short	0x0100
        /*0306*/ 	.byte	0x04
	.zero		1


	//   ....[34]....
        /*0308*/ 	.word	0x00000840
        /*030c*/ 	.word	0x000000ff
        /*0310*/ 	.word	0x00000088
        /*0314*/ 	.short	0x0100
        /*0316*/ 	.byte	0x04
	.zero		1


	//   ....[35]....
        /*0318*/ 	.word	0x00000850
        /*031c*/ 	.word	0x000000ff
        /*0320*/ 	.word	0x00000160
        /*0324*/ 	.short	0x0100
        /*0326*/ 	.byte	0x04
	.zero		1


	//   ....[36]....
        /*0328*/ 	.word	0x00000860
        /*032c*/ 	.word	0x000000ff
        /*0330*/ 	.word	0x00000090
        /*0334*/ 	.short	0x0100
        /*0336*/ 	.byte	0x04
	.zero		1


	//   ....[37]....
        /*0338*/ 	.word	0x00000870
        /*033c*/ 	.word	0x000000ff
        /*0340*/ 	.word	0x00000168
        /*0344*/ 	.short	0x0100
        /*0346*/ 	.byte	0x04
	.zero		1


	//   ....[38]....
        /*0348*/ 	.word	0x00000880
        /*034c*/ 	.word	0x000000ff
        /*0350*/ 	.word	0x00000098
        /*0354*/ 	.short	0x0100
        /*0356*/ 	.byte	0x04
	.zero		1


	//   ....[39]....
        /*0358*/ 	.word	0x00000890
        /*035c*/ 	.word	0x000000ff
        /*0360*/ 	.word	0x00000170
        /*0364*/ 	.short	0x0100
        /*0366*/ 	.byte	0x04
	.zero		1


	//   ....[40]....
        /*0368*/ 	.word	0x000008a0
        /*036c*/ 	.word	0x000000ff
        /*0370*/ 	.word	0x000000a0
        /*0374*/ 	.short	0x0100
        /*0376*/ 	.byte	0x04
	.zero		1


	//   ....[41]....
        /*0378*/ 	.word	0x000008b0
        /*037c*/ 	.word	0x000000ff
        /*0380*/ 	.word	0x00000178
        /*0384*/ 	.short	0x0100
        /*0386*/ 	.byte	0x04
	.zero		1


	//   ....[42]....
        /*0388*/ 	.word	0x000008c0
        /*038c*/ 	.word	0x000000ff
        /*0390*/ 	.word	0x000000a8
        /*0394*/ 	.short	0x0100
        /*0396*/ 	.byte	0x04
	.zero		1


	//   ....[43]....
        /*0398*/ 	.word	0x000008d0
        /*039c*/ 	.word	0x000000ff
        /*03a0*/ 	.word	0x00000180
        /*03a4*/ 	.short	0x0100
        /*03a6*/ 	.byte	0x04
	.zero		1


	//   ....[44]....
        /*03a8*/ 	.word	0x000008e0
        /*03ac*/ 	.word	0x000000ff
        /*03b0*/ 	.word	0x000000b0
        /*03b4*/ 	.short	0x0100
        /*03b6*/ 	.byte	0x04
	.zero		1


	//   ....[45]....
        /*03b8*/ 	.word	0x000008f0
        /*03bc*/ 	.word	0x000000ff
        /*03c0*/ 	.word	0x00000188
        /*03c4*/ 	.short	0x0100
        /*03c6*/ 	.byte	0x04
	.zero		1


	//   ....[46]....
        /*03c8*/ 	.word	0x00000900
        /*03cc*/ 	.word	0x000000ff
        /*03d0*/ 	.word	0x000000b8
        /*03d4*/ 	.short	0x0100
        /*03d6*/ 	.byte	0x04
	.zero		1


	//   ....[47]....
        /*03d8*/ 	.word	0x00000910
        /*03dc*/ 	.word	0x000000ff
        /*03e0*/ 	.word	0x00000190
        /*03e4*/ 	.short	0x0100
        /*03e6*/ 	.byte	0x04
	.zero		1


	//   ....[48]....
        /*03e8*/ 	.word	0x00000920
        /*03ec*/ 	.word	0x000000ff
        /*03f0*/ 	.word	0x000000c0
        /*03f4*/ 	.short	0x0100
        /*03f6*/ 	.byte	0x04
	.zero		1


	//   ....[49]....
        /*03f8*/ 	.word	0x00000930
        /*03fc*/ 	.word	0x000000ff
        /*0400*/ 	.word	0x00000198
        /*0404*/ 	.short	0x0100
        /*0406*/ 	.byte	0x04
	.zero		1


	//   ....[50]....
        /*0408*/ 	.word	0x00000940
        /*040c*/ 	.word	0x000000ff
        /*0410*/ 	.word	0x000000c8
        /*0414*/ 	.short	0x0100
        /*0416*/ 	.byte	0x04
	.zero		1


	//   ....[51]....
        /*0418*/ 	.word	0x00000950
        /*041c*/ 	.word	0x000000ff
        /*0420*/ 	.word	0x000001a0
        /*0424*/ 	.short	0x0100
        /*0426*/ 	.byte	0x04
	.zero		1


	//   ....[52]....
        /*0428*/ 	.word	0x00000960
        /*042c*/ 	.word	0x000000ff
        /*0430*/ 	.word	0x000000d0
        /*0434*/ 	.short	0x0100
        /*0436*/ 	.byte	0x04
	.zero		1


	//   ....[53]....
        /*0438*/ 	.word	0x00000970
        /*043c*/ 	.word	0x000000ff
        /*0440*/ 	.word	0x000001a8
        /*0444*/ 	.short	0x0100
        /*0446*/ 	.byte	0x04
	.zero		1


	//   ....[54]....
        /*0448*/ 	.word	0x00000ab0
        /*044c*/ 	.word	0x000000ff
        /*0450*/ 	.word	0x000001b0
        /*0454*/ 	.short	0x0100
        /*0456*/ 	.byte	0x04
	.zero		1


	//   ....[55]....
        /*0458*/ 	.word	0x00000ac0
        /*045c*/ 	.word	0x000000ff
        /*0460*/ 	.word	0x000001b8
        /*0464*/ 	.short	0x0100
        /*0466*/ 	.byte	0x04
	.zero		1


	//   ....[56]....
        /*0468*/ 	.word	0x00000bb0
        /*046c*/ 	.word	0x000000ff
        /*0470*/ 	.word	0x000001c0
        /*0474*/ 	.short	0x0100
        /*0476*/ 	.byte	0x06
	.zero		1


	//   ....[57]....
        /*0478*/ 	.word	0x00000bc0
        /*047c*/ 	.word	0x000000ff
        /*0480*/ 	.word	0x000001c8
        /*0484*/ 	.short	0x0100
        /*0486*/ 	.byte	0x06
	.zero		1


	//   ....[58]....
        /*0488*/ 	.word	0x00000d00
        /*048c*/ 	.word	0x000000ff
        /*0490*/ 	.word	0x000001d0
        /*0494*/ 	.short	0x0100
        /*0496*/ 	.byte	0x06
	.zero		1


	//   ....[59]....
        /*0498*/ 	.word	0x00000d10
        /*049c*/ 	.word	0x000000ff
        /*04a0*/ 	.word	0x000001e0
        /*04a4*/ 	.short	0x0100
        /*04a6*/ 	.byte	0x06
	.zero		1


	//   ....[60]....
        /*04a8*/ 	.word	0x00000d20
        /*04ac*/ 	.word	0x000000ff
        /*04b0*/ 	.word	0x000001d8
        /*04b4*/ 	.short	0x0100
        /*04b6*/ 	.byte	0x06
	.zero		1


	//   ....[61]....
        /*04b8*/ 	.word	0x00000d30
        /*04bc*/ 	.word	0x000000ff
        /*04c0*/ 	.word	0x000001e8
        /*04c4*/ 	.short	0x0100
        /*04c6*/ 	.byte	0x06
	.zero		1


	//   ....[62]....
        /*04c8*/ 	.word	0x00000e60
        /*04cc*/ 	.word	0x000000ff
        /*04d0*/ 	.word	0x000001f0
        /*04d4*/ 	.short	0x0100
        /*04d6*/ 	.byte	0x04
	.zero		1


	//   ....[63]....
        /*04d8*/ 	.word	0x00000e70
        /*04dc*/ 	.word	0x000000ff
        /*04e0*/ 	.word	0x00000210
        /*04e4*/ 	.short	0x0100
        /*04e6*/ 	.byte	0x04
	.zero		1


	//   ....[64]....
        /*04e8*/ 	.word	0x00000e80
        /*04ec*/ 	.word	0x000000ff
        /*04f0*/ 	.word	0x000001f8
        /*04f4*/ 	.short	0x0100
        /*04f6*/ 	.byte	0x04
	.zero		1


	//   ....[65]....
        /*04f8*/ 	.word	0x00000e90
        /*04fc*/ 	.word	0x000000ff
        /*0500*/ 	.word	0x00000218
        /*0504*/ 	.short	0x0100
        /*0506*/ 	.byte	0x04
	.zero		1


	//   ....[66]....
        /*0508*/ 	.word	0x00000ea0
        /*050c*/ 	.word	0x000000ff
        /*0510*/ 	.word	0x00000200
        /*0514*/ 	.short	0x0100
        /*0516*/ 	.byte	0x04
	.zero		1


	//   ....[67]....
        /*0518*/ 	.word	0x00000eb0
        /*051c*/ 	.word	0x000000ff
        /*0520*/ 	.word	0x00000220
        /*0524*/ 	.short	0x0100
        /*0526*/ 	.byte	0x04
	.zero		1


	//   ....[68]....
        /*0528*/ 	.word	0x00000ec0
        /*052c*/ 	.word	0x000000ff
        /*0530*/ 	.word	0x00000208
        /*0534*/ 	.short	0x0100
        /*0536*/ 	.byte	0x04
	.zero		1


	//   ....[69]....
        /*0538*/ 	.word	0x00000ed0
        /*053c*/ 	.word	0x000000ff
        /*0540*/ 	.word	0x00000228
        /*0544*/ 	.short	0x0100
        /*0546*/ 	.byte	0x04
	.zero		1


	//   ....[70]....
        /*0548*/ 	.word	0x00000fc0
        /*054c*/ 	.word	0x000000ff
        /*0550*/ 	.word	0x00000230
        /*0554*/ 	.short	0x0100
        /*0556*/ 	.byte	0x04
	.zero		1


	//   ....[71]....
        /*0558*/ 	.word	0x00000fd0
        /*055c*/ 	.word	0x000000ff
        /*0560*/ 	.word	0x00000240
        /*0564*/ 	.short	0x0100
        /*0566*/ 	.byte	0x04
	.zero		1


	//   ....[72]....
        /*0568*/ 	.word	0x00000fe0
        /*056c*/ 	.word	0x000000ff
        /*0570*/ 	.word	0x00000238
        /*0574*/ 	.short	0x0100
        /*0576*/ 	.byte	0x04
	.zero		1


	//   ....[73]....
        /*0578*/ 	.word	0x00000ff0
        /*057c*/ 	.word	0x000000ff
        /*0580*/ 	.word	0x00000248
        /*0584*/ 	.short	0x0100
        /*0586*/ 	.byte	0x04
	.zero		1


	//   ....[74]....
        /*0588*/ 	.word	0x00001b80
        /*058c*/ 	.word	0x00000000
        /*0590*/ 	.word	0x00000240
        /*0594*/ 	.short	0x010a
        /*0596*/ 	.byte	0xff
	.zero		1


	//   ....[75]....
        /*0598*/ 	.word	0x00001bb0
        /*059c*/ 	.word	0x00000000
        /*05a0*/ 	.word	0x00000230
        /*05a4*/ 	.short	0x0101
        /*05a6*/ 	.byte	0xff
	.zero		1


	//   ....[76]....
        /*05a8*/ 	.word	0x00001c80
        /*05ac*/ 	.word	0x000000ff
        /*05b0*/ 	.word	0x000000d8
        /*05b4*/ 	.short	0x010a
        /*05b6*/ 	.byte	0x04
	.zero		1


	//   ....[77]....
        /*05b8*/ 	.word	0x00001d00
        /*05bc*/ 	.word	0x000000ff
        /*05c0*/ 	.word	0x000000d8
        /*05c4*/ 	.short	0x010a
        /*05c6*/ 	.byte	0x21
	.zero		1


	//   ....[78]....
        /*05c8*/ 	.word	0x00001ea0
        /*05cc*/ 	.word	0x000000ff
        /*05d0*/ 	.word	0x000000d8
        /*05d4*/ 	.short	0x010a
        /*05d6*/ 	.byte	0x08
	.zero		1


	//   ....[79]....
        /*05d8*/ 	.word	0x00001fb0
        /*05dc*/ 	.word	0x000000ff
        /*05e0*/ 	.word	0x000001c8
        /*05e4*/ 	.short	0x0101
        /*05e6*/ 	.byte	0x06
	.zero		1


	//   ....[80]....
        /*05e8*/ 	.word	0x00001fd0
        /*05ec*/ 	.word	0x000000ff
        /*05f0*/ 	.word	0x000000d8
        /*05f4*/ 	.short	0x010a
        /*05f6*/ 	.byte	0x04
	.zero		1


	//   ....[81]....
        /*05f8*/ 	.word	0x00002050
        /*05fc*/ 	.word	0x000000ff
        /*0600*/ 	.word	0x000000d8
        /*0604*/ 	.short	0x010a
        /*0606*/ 	.byte	0x11
	.zero		1


	//   ....[82]....
        /*0608*/ 	.word	0x000021f0
        /*060c*/ 	.word	0x000000ff
        /*0610*/ 	.word	0x000000d8
        /*0614*/ 	.short	0x010a
        /*0616*/ 	.byte	0x07
	.zero		1


	//   ....[83]....
        /*0618*/ 	.word	0x00002330
        /*061c*/ 	.word	0x00000003
        /*0620*/ 	.word	0x000001d0
        /*0624*/ 	.short	0x010a
        /*0626*/ 	.byte	0xff
	.zero		1


	//   ....[84]....
        /*0628*/ 	.word	0x00002480
        /*062c*/ 	.word	0x00000000
        /*0630*/ 	.word	0x00000000
        /*0634*/ 	.short	0x0101
        /*0636*/ 	.byte	0xff
	.zero		1


	//   ....[85]....
        /*0638*/ 	.word	0x00002a20
        /*063c*/ 	.word	0x000000ff
        /*0640*/ 	.word	0x00000000
        /*0644*/ 	.short	0x010a
        /*0646*/ 	.byte	0x04
	.zero		1


	//   ....[86]....
        /*0648*/ 	.word	0x00002ab0
        /*064c*/ 	.word	0x000000ff
        /*0650*/ 	.word	0x00000000
        /*0654*/ 	.short	0x010a
        /*0656*/ 	.byte	0x05
	.zero		1


	//   ....[87]....
        /*0658*/ 	.word	0x00002b40
        /*065c*/ 	.word	0x000000ff
        /*0660*/ 	.word	0x00000000
        /*0664*/ 	.short	0x010a
        /*0666*/ 	.byte	0x05
	.zero		1


	//   ....[88]....
        /*0668*/ 	.word	0x00002bd0
        /*066c*/ 	.word	0x000000ff
        /*0670*/ 	.word	0x00000000
        /*0674*/ 	.short	0x010a
        /*0676*/ 	.byte	0x05
	.zero		1


	//   ....[89]....
        /*0678*/ 	.word	0x00002c60
        /*067c*/ 	.word	0x000000ff
        /*0680*/ 	.word	0x00000000
        /*0684*/ 	.short	0x010a
        /*0686*/ 	.byte	0x05
	.zero		1


	//   ....[90]....
        /*0688*/ 	.word	0x00002cf0
        /*068c*/ 	.word	0x000000ff
        /*0690*/ 	.word	0x00000000
        /*0694*/ 	.short	0x010a
        /*0696*/ 	.byte	0x05
	.zero		1


	//   ....[91]....
        /*0698*/ 	.word	0x00002d80
        /*069c*/ 	.word	0x000000ff
        /*06a0*/ 	.word	0x00000000
        /*06a4*/ 	.short	0x010a
        /*06a6*/ 	.byte	0x05
	.zero		1


	//   ....[92]....
        /*06a8*/ 	.word	0x00002e10
        /*06ac*/ 	.word	0x000000ff
        /*06b0*/ 	.word	0x00000000
        /*06b4*/ 	.short	0x010a
        /*06b6*/ 	.byte	0x05
	.zero		1


	//   ....[93]....
        /*06b8*/ 	.word	0x00002ea0
        /*06bc*/ 	.word	0x000000ff
        /*06c0*/ 	.word	0x00000000
        /*06c4*/ 	.short	0x010a
        /*06c6*/ 	.byte	0x05
	.zero		1


	//   ....[94]....
        /*06c8*/ 	.word	0x00002f30
        /*06cc*/ 	.word	0x000000ff
        /*06d0*/ 	.word	0x00000000
        /*06d4*/ 	.short	0x010a
        /*06d6*/ 	.byte	0x05
	.zero		1


	//   ....[95]....
        /*06d8*/ 	.word	0x00002fc0
        /*06dc*/ 	.word	0x000000ff
        /*06e0*/ 	.word	0x00000000
        /*06e4*/ 	.short	0x010a
        /*06e6*/ 	.byte	0x05
	.zero		1


	//   ....[96]....
        /*06e8*/ 	.word	0x00003050
        /*06ec*/ 	.word	0x000000ff
        /*06f0*/ 	.word	0x00000000
        /*06f4*/ 	.short	0x010a
        /*06f6*/ 	.byte	0x05
	.zero		1


	//   ....[97]....
        /*06f8*/ 	.word	0x000030e0
        /*06fc*/ 	.word	0x000000ff
        /*0700*/ 	.word	0x00000000
        /*0704*/ 	.short	0x010a
        /*0706*/ 	.byte	0x05
	.zero		1


	//   ....[98]....
        /*0708*/ 	.word	0x00003170
        /*070c*/ 	.word	0x000000ff
        /*0710*/ 	.word	0x00000000
        /*0714*/ 	.short	0x010a
        /*0716*/ 	.byte	0x05
	.zero		1


	//   ....[99]....
        /*0718*/ 	.word	0x00003200
        /*071c*/ 	.word	0x000000ff
        /*0720*/ 	.word	0x00000000
        /*0724*/ 	.short	0x010a
        /*0726*/ 	.byte	0x05
	.zero		1


	//   ....[100]....
        /*0728*/ 	.word	0x00003290
        /*072c*/ 	.word	0x000000ff
        /*0730*/ 	.word	0x00000000
        /*0734*/ 	.short	0x010a
        /*0736*/ 	.byte	0x05
	.zero		1


	//   ....[101]....
        /*0738*/ 	.word	0x00003320
        /*073c*/ 	.word	0x000000ff
        /*0740*/ 	.word	0x00000000
        /*0744*/ 	.short	0x010a
        /*0746*/ 	.byte	0x05
	.zero		1


	//   ....[102]....
        /*0748*/ 	.word	0x000033b0
        /*074c*/ 	.word	0x000000ff
        /*0750*/ 	.word	0x00000000
        /*0754*/ 	.short	0x010a
        /*0756*/ 	.byte	0x05
	.zero		1


	//   ....[103]....
        /*0758*/ 	.word	0x00003440
        /*075c*/ 	.word	0x000000ff
        /*0760*/ 	.word	0x00000000
        /*0764*/ 	.short	0x010a
        /*0766*/ 	.byte	0x05
	.zero		1


	//   ....[104]....
        /*0768*/ 	.word	0x000034d0
        /*076c*/ 	.word	0x000000ff
        /*0770*/ 	.word	0x00000000
        /*0774*/ 	.short	0x010a
        /*0776*/ 	.byte	0x05
	.zero		1


	//   ....[105]....
        /*0778*/ 	.word	0x00003560
        /*077c*/ 	.word	0x000000ff
        /*0780*/ 	.word	0x00000000
        /*0784*/ 	.short	0x010a
        /*0786*/ 	.byte	0x05
	.zero		1


	//   ....[106]....
        /*0788*/ 	.word	0x000035f0
        /*078c*/ 	.word	0x000000ff
        /*0790*/ 	.word	0x00000000
        /*0794*/ 	.short	0x010a
        /*0796*/ 	.byte	0x05
	.zero		1


	//   ....[107]....
        /*0798*/ 	.word	0x00003680
        /*079c*/ 	.word	0x000000ff
        /*07a0*/ 	.word	0x00000000
        /*07a4*/ 	.short	0x010a
        /*07a6*/ 	.byte	0x05
	.zero		1


	//   ....[108]....
        /*07a8*/ 	.word	0x00003710
        /*07ac*/ 	.word	0x000000ff
        /*07b0*/ 	.word	0x00000000
        /*07b4*/ 	.short	0x010a
        /*07b6*/ 	.byte	0x05
	.zero		1


	//   ....[109]....
        /*07b8*/ 	.word	0x000037a0
        /*07bc*/ 	.word	0x000000ff
        /*07c0*/ 	.word	0x00000000
        /*07c4*/ 	.short	0x010a
        /*07c6*/ 	.byte	0x05
	.zero		1


	//   ....[110]....
        /*07c8*/ 	.word	0x00003830
        /*07cc*/ 	.word	0x000000ff
        /*07d0*/ 	.word	0x00000000
        /*07d4*/ 	.short	0x010a
        /*07d6*/ 	.byte	0x05
	.zero		1


	//   ....[111]....
        /*07d8*/ 	.word	0x000038d0
        /*07dc*/ 	.word	0x00000000
        /*07e0*/ 	.word	0x00000000
        /*07e4*/ 	.short	0x010a
        /*07e6*/ 	.byte	0xff
	.zero		1


	//   ....[112]....
        /*07e8*/ 	.word	0x000039f0
        /*07ec*/ 	.word	0x00000002
        /*07f0*/ 	.word	0x00000230
        /*07f4*/ 	.short	0x010a
        /*07f6*/ 	.byte	0xff
	.zero		1


	//   ....[113]....
        /*07f8*/ 	.word	0x00003a60
        /*07fc*/ 	.word	0x00000002
        /*0800*/ 	.word	0x00000000
        /*0804*/ 	.short	0x0101
        /*0806*/ 	.byte	0xff
	.zero		1


	//   ....[114]....
        /*0808*/ 	.word	0x00003a80
        /*080c*/ 	.word	0x000000ff
        /*0810*/ 	.word	0x000001e0
        /*0814*/ 	.short	0x010a
        /*0816*/ 	.byte	0x04
	.zero		1


	//   ....[115]....
        /*0818*/ 	.word	0x00003ba0
        /*081c*/ 	.word	0x00000002
        /*0820*/ 	.word	0x000001d0
        /*0824*/ 	.short	0x010a
        /*0826*/ 	.byte	0xff
	.zero		1


	//   ....[116]....
        /*0828*/ 	.word	0x00003ca0
        /*082c*/ 	.word	0x00000002
        /*0830*/ 	.word	0x00000000
        /*0834*/ 	.short	0x0101
        /*0836*/ 	.byte	0xff
	.zero		1


	//   ....[117]....
        /*0838*/ 	.word	0x00003d30
        /*083c*/ 	.word	0x000000ff
        /*0840*/ 	.word	0x000001e0
        /*0844*/ 	.short	0x0106
        /*0846*/ 	.byte	0x04
	.zero		1


	//   ....[118]....
        /*0848*/ 	.word	0x00003d50
        /*084c*/ 	.word	0x000000ff
        /*0850*/ 	.word	0x000001e0
        /*0854*/ 	.short	0x010a
        /*0856*/ 	.byte	0x04
	.zero		1


	//   ....[119]....
        /*0858*/ 	.word	0x00003de0
        /*085c*/ 	.word	0x000000ff
        /*0860*/ 	.word	0x000001e0
        /*0864*/ 	.short	0x0106
        /*0866*/ 	.byte	0x07
	.zero		1


	//   ....[120]....
        /*0868*/ 	.word	0x00003e20
        /*086c*/ 	.word	0x00000000
        /*0870*/ 	.word	0x000001e0
        /*0874*/ 	.short	0x010a
        /*0876*/ 	.byte	0xff
	.zero		1


	//   ....[121]....
        /*0878*/ 	.word	0x00004330
        /*087c*/ 	.word	0x00000000
        /*0880*/ 	.word	0x000001d0
        /*0884*/ 	.short	0x010a
        /*0886*/ 	.byte	0xff
	.zero		1


	//   ....[122]....
        /*0888*/ 	.word	0x00004430
        /*088c*/ 	.word	0x00000003
        /*0890*/ 	.word	0x00000000
        /*0894*/ 	.short	0x0101
        /*0896*/ 	.byte	0xff
	.zero		1


	//   ....[123]....
        /*0898*/ 	.word	0x00004440
        /*089c*/ 	.word	0x000000ff
        /*08a0*/ 	.word	0x00000000
        /*08a4*/ 	.short	0x010a
        /*08a6*/ 	.byte	0x04
	.zero		1


	//   ....[124]....
        /*08a8*/ 	.word	0x000044c0
        /*08ac*/ 	.word	0x000000ff
        /*08b0*/ 	.word	0x00000210
        /*08b4*/ 	.short	0x010a
        /*08b6*/ 	.byte	0x17
	.zero		1


	//   ....[125]....
        /*08b8*/ 	.word	0x000045a0
        /*08bc*/ 	.word	0x000000ff
        /*08c0*/ 	.word	0x00000000
        /*08c4*/ 	.short	0x010a
        /*08c6*/ 	.byte	0x05
	.zero		1


	//   ....[126]....
        /*08c8*/ 	.word	0x000046e0
        /*08cc*/ 	.word	0x000000ff
        /*08d0*/ 	.word	0x00000000
        /*08d4*/ 	.short	0x010a
        /*08d6*/ 	.byte	0x04
	.zero		1


	//   ....[127]....
        /*08d8*/ 	.word	0x000048d0
        /*08dc*/ 	.word	0x000000ff
        /*08e0*/ 	.word	0x00000000
        /*08e4*/ 	.short	0x010a
        /*08e6*/ 	.byte	0x04
	.zero		1


	//   ....[128]....
        /*08e8*/ 	.word	0x00004960
        /*08ec*/ 	.word	0x000000ff
        /*08f0*/ 	.word	0x00000000
        /*08f4*/ 	.short	0x010a
        /*08f6*/ 	.byte	0x05
	.zero		1


	//   ....[129]....
        /*08f8*/ 	.word	0x000049f0
        /*08fc*/ 	.word	0x000000ff
        /*0900*/ 	.word	0x00000000
        /*0904*/ 	.short	0x010a
        /*0906*/ 	.byte	0x05
	.zero		1


	//   ....[130]....
        /*0908*/ 	.word	0x00004a80
        /*090c*/ 	.word	0x000000ff
        /*0910*/ 	.word	0x00000000
        /*0914*/ 	.short	0x010a
        /*0916*/ 	.byte	0x04
	.zero		1


	//   ....[131]....
        /*0918*/ 	.word	0x00004f20
        /*091c*/ 	.word	0x00000007
        /*0920*/ 	.word	0x000001d0
        /*0924*/ 	.short	0x010a
        /*0926*/ 	.byte	0xff
	.zero		1


	//   ....[132]....
        /*0928*/ 	.word	0x00005090
        /*092c*/ 	.word	0x00000000
        /*0930*/ 	.word	0x00000000
        /*0934*/ 	.short	0x0101
        /*0936*/ 	.byte	0xff
	.zero		1


	//   ....[133]....
        /*0938*/ 	.word	0x00005500
        /*093c*/ 	.word	0x000000ff
        /*0940*/ 	.word	0x000001c8
        /*0944*/ 	.short	0x010a
        /*0946*/ 	.byte	0x11
	.zero		1


	//   ....[134]....
        /*0948*/ 	.word	0x00005680
        /*094c*/ 	.word	0x000000ff
        /*0950*/ 	.word	0x000001b8
        /*0954*/ 	.short	0x010a
        /*0956*/ 	.byte	0x11
	.zero		1


	//   ....[135]....
        /*0958*/ 	.word	0x00005890
        /*095c*/ 	.word	0x000000ff
        /*0960*/ 	.word	0x000001b0
        /*0964*/ 	.short	0x010b
        /*0966*/ 	.byte	0x11
	.zero		1


	//   ....[136]....
        /*0968*/ 	.word	0x000058a0
        /*096c*/ 	.word	0x000000ff
        /*0970*/ 	.word	0x00000000
        /*0974*/ 	.short	0x0101
        /*0976*/ 	.byte	0x30
	.zero		1


	//   ....[137]....
        /*0978*/ 	.word	0x000058e0
        /*097c*/ 	.word	0x00000000
        /*0980*/ 	.word	0x000001b8
        /*0984*/ 	.short	0x010a
        /*0986*/ 	.byte	0xff
	.zero		1


	//   ....[138]....
        /*0988*/ 	.word	0x00005c20
        /*098c*/ 	.word	0x00000003
        /*0990*/ 	.word	0x000001d0
        /*0994*/ 	.short	0x010a
        /*0996*/ 	.byte	0xff
	.zero		1


	//   ....[139]....
        /*0998*/ 	.word	0x00005da0
        /*099c*/ 	.word	0x00000000
        /*09a0*/ 	.word	0x00000000
        /*09a4*/ 	.short	0x0101
        /*09a6*/ 	.byte	0xff
	.zero		1


	//   ....[140]....
        /*09a8*/ 	.word	0x00006800
        /*09ac*/ 	.word	0x000000ff
        /*09b0*/ 	.word	0x000001b0
        /*09b4*/ 	.short	0x010a
        /*09b6*/ 	.byte	0x2c
	.zero		1


	//   ....[141]....
        /*09b8*/ 	.word	0x00006810
        /*09bc*/ 	.word	0x00000016
        /*09c0*/ 	.word	0x000001f0
        /*09c4*/ 	.short	0x010a
        /*09c6*/ 	.byte	0xff
	.zero		1


	//   ....[142]....
        /*09c8*/ 	.word	0x000069c0
        /*09cc*/ 	.word	0x000000ff
        /*09d0*/ 	.word	0x000001b0
        /*09d4*/ 	.short	0x010a
        /*09d6*/ 	.byte	0x2c
	.zero		1


	//   ....[143]....
        /*09d8*/ 	.word	0x00006aa0
        /*09dc*/ 	.word	0x000000ff
        /*09e0*/ 	.word	0x00000000
        /*09e4*/ 	.short	0x0101
        /*09e6*/ 	.byte	0x04
	.zero		1


	//   ....[144]....
        /*09e8*/ 	.word	0x00006b00
        /*09ec*/ 	.word	0x00000016
        /*09f0*/ 	.word	0x000001f0
        /*09f4*/ 	.short	0x010a
        /*09f6*/ 	.byte	0xff
	.zero		1


	//   ....[145]....
        /*09f8*/ 	.word	0x00006e70
        /*09fc*/ 	.word	0x000000ff
        /*0a00*/ 	.word	0x00000000
        /*0a04*/ 	.short	0x0101
        /*0a06*/ 	.byte	0x04
	.zero		1


	//   ....[146]....
        /*0a08*/ 	.word	0x00007750
        /*0a0c*/ 	.word	0x00000000
        /*0a10*/ 	.word	0x00000240
        /*0a14*/ 	.short	0x010a
        /*0a16*/ 	.byte	0xff
	.zero		1


	//   ....[147]....
        /*0a18*/ 	.word	0x000077b0
        /*0a1c*/ 	.word	0x00000000
        /*0a20*/ 	.word	0x000000d8
        /*0a24*/ 	.short	0x010a
        /*0a26*/ 	.byte	0xff
	.zero		1


	//   ....[148]....
        /*0a28*/ 	.word	0x00007810
        /*0a2c*/ 	.word	0x00000000
        /*0a30*/ 	.word	0x000000d8
        /*0a34*/ 	.short	0x010a
        /*0a36*/ 	.byte	0xff
	.zero		1


	//   ....[149]....
        /*0a38*/ 	.word	0x00007860
        /*0a3c*/ 	.word	0x00000003
        /*0a40*/ 	.word	0x000001d0
        /*0a44*/ 	.short	0x010a
        /*0a46*/ 	.byte	0xff
	.zero		1


	//   ....[150]....
        /*0a48*/ 	.word	0x000078c0
        /*0a4c*/ 	.word	0x00000000
        /*0a50*/ 	.word	0x00000000
        /*0a54*/ 	.short	0x010a
        /*0a56*/ 	.byte	0xff
	.zero		1


	//   ....[151]....
        /*0a58*/ 	.word	0x00007920
        /*0a5c*/ 	.word	0x00000000
        /*0a60*/ 	.word	0x00000000
        /*0a64*/ 	.short	0x010a
        /*0a66*/ 	.byte	0xff
	.zero		1


	//   ....[152]....
        /*0a68*/ 	.word	0x00007980
        /*0a6c*/ 	.word	0x00000000
        /*0a70*/ 	.word	0x00000000
        /*0a74*/ 	.short	0x010a
        /*0a76*/ 	.byte	0xff
	.zero		1


	//   ....[153]....
        /*0a78*/ 	.word	0x000079e0
        /*0a7c*/ 	.word	0x00000000
        /*0a80*/ 	.word	0x00000000
        /*0a84*/ 	.short	0x010a
        /*0a86*/ 	.byte	0xff
	.zero		1


	//   ....[154]....
        /*0a88*/ 	.word	0x00007a40
        /*0a8c*/ 	.word	0x00000000
        /*0a90*/ 	.word	0x00000000
        /*0a94*/ 	.short	0x010a
        /*0a96*/ 	.byte	0xff
	.zero		1


	//   ....[155]....
        /*0a98*/ 	.word	0x00007aa0
        /*0a9c*/ 	.word	0x00000000
        /*0aa0*/ 	.word	0x00000000
        /*0aa4*/ 	.short	0x010a
        /*0aa6*/ 	.byte	0xff
	.zero		1


	//   ....[156]....
        /*0aa8*/ 	.word	0x00007b00
        /*0aac*/ 	.word	0x00000000
        /*0ab0*/ 	.word	0x00000000
        /*0ab4*/ 	.short	0x010a
        /*0ab6*/ 	.byte	0xff
	.zero		1


	//   ....[157]....
        /*0ab8*/ 	.word	0x00007b60
        /*0abc*/ 	.word	0x00000000
        /*0ac0*/ 	.word	0x00000000
        /*0ac4*/ 	.short	0x010a
        /*0ac6*/ 	.byte	0xff
	.zero		1


	//   ....[158]....
        /*0ac8*/ 	.word	0x00007bc0
        /*0acc*/ 	.word	0x00000000
        /*0ad0*/ 	.word	0x00000000
        /*0ad4*/ 	.short	0x010a
        /*0ad6*/ 	.byte	0xff
	.zero		1


	//   ....[159]....
        /*0ad8*/ 	.word	0x00007c20
        /*0adc*/ 	.word	0x00000000
        /*0ae0*/ 	.word	0x00000000
        /*0ae4*/ 	.short	0x010a
        /*0ae6*/ 	.byte	0xff
	.zero		1


	//   ....[160]....
        /*0ae8*/ 	.word	0x00007c80
        /*0aec*/ 	.word	0x00000000
        /*0af0*/ 	.word	0x00000000
        /*0af4*/ 	.short	0x010a
        /*0af6*/ 	.byte	0xff
	.zero		1


	//   ....[161]....
        /*0af8*/ 	.word	0x00007ce0
        /*0afc*/ 	.word	0x00000000
        /*0b00*/ 	.word	0x00000000
        /*0b04*/ 	.short	0x010a
        /*0b06*/ 	.byte	0xff
	.zero		1


	//   ....[162]....
        /*0b08*/ 	.word	0x00007d40
        /*0b0c*/ 	.word	0x00000000
        /*0b10*/ 	.word	0x00000000
        /*0b14*/ 	.short	0x010a
        /*0b16*/ 	.byte	0xff
	.zero		1


	//   ....[163]....
        /*0b18*/ 	.word	0x00007da0
        /*0b1c*/ 	.word	0x00000000
        /*0b20*/ 	.word	0x00000000
        /*0b24*/ 	.short	0x010a
        /*0b26*/ 	.byte	0xff
	.zero		1


	//   ....[164]....
        /*0b28*/ 	.word	0x00007e00
        /*0b2c*/ 	.word	0x00000000
        /*0b30*/ 	.word	0x00000000
        /*0b34*/ 	.short	0x010a
        /*0b36*/ 	.byte	0xff
	.zero		1


	//   ....[165]....
        /*0b38*/ 	.word	0x00007e60
        /*0b3c*/ 	.word	0x00000000
        /*0b40*/ 	.word	0x00000000
        /*0b44*/ 	.short	0x010a
        /*0b46*/ 	.byte	0xff
	.zero		1


	//   ....[166]....
        /*0b48*/ 	.word	0x00007ec0
        /*0b4c*/ 	.word	0x00000000
        /*0b50*/ 	.word	0x00000000
        /*0b54*/ 	.short	0x010a
        /*0b56*/ 	.byte	0xff
	.zero		1


	//   ....[167]....
        /*0b58*/ 	.word	0x00007f20
        /*0b5c*/ 	.word	0x00000000
        /*0b60*/ 	.word	0x00000000
        /*0b64*/ 	.short	0x010a
        /*0b66*/ 	.byte	0xff
	.zero		1


	//   ....[168]....
        /*0b68*/ 	.word	0x00007f80
        /*0b6c*/ 	.word	0x00000000
        /*0b70*/ 	.word	0x00000000
        /*0b74*/ 	.short	0x010a
        /*0b76*/ 	.byte	0xff
	.zero		1


	//   ....[169]....
        /*0b78*/ 	.word	0x00007fe0
        /*0b7c*/ 	.word	0x00000000
        /*0b80*/ 	.word	0x00000000
        /*0b84*/ 	.short	0x010a
        /*0b86*/ 	.byte	0xff
	.zero		1


	//   ....[170]....
        /*0b88*/ 	.word	0x00008040
        /*0b8c*/ 	.word	0x00000000
        /*0b90*/ 	.word	0x00000000
        /*0b94*/ 	.short	0x010a
        /*0b96*/ 	.byte	0xff
	.zero		1


	//   ....[171]....
        /*0b98*/ 	.word	0x000080a0
        /*0b9c*/ 	.word	0x00000000
        /*0ba0*/ 	.word	0x00000000
        /*0ba4*/ 	.short	0x010a
        /*0ba6*/ 	.byte	0xff
	.zero		1


	//   ....[172]....
        /*0ba8*/ 	.word	0x00008100
        /*0bac*/ 	.word	0x00000000
        /*0bb0*/ 	.word	0x00000000
        /*0bb4*/ 	.short	0x010a
        /*0bb6*/ 	.byte	0xff
	.zero		1


	//   ....[173]....
        /*0bb8*/ 	.word	0x00008160
        /*0bbc*/ 	.word	0x00000000
        /*0bc0*/ 	.word	0x00000000
        /*0bc4*/ 	.short	0x010a
        /*0bc6*/ 	.byte	0xff
	.zero		1


	//   ....[174]....
        /*0bc8*/ 	.word	0x000081c0
        /*0bcc*/ 	.word	0x00000000
        /*0bd0*/ 	.word	0x00000000
        /*0bd4*/ 	.short	0x010a
        /*0bd6*/ 	.byte	0xff
	.zero		1


	//   ....[175]....
        /*0bd8*/ 	.word	0x00008220
        /*0bdc*/ 	.word	0x00000000
        /*0be0*/ 	.word	0x00000000
        /*0be4*/ 	.short	0x010a
        /*0be6*/ 	.byte	0xff
	.zero		1


	//   ....[176]....
        /*0be8*/ 	.word	0x00008270
        /*0bec*/ 	.word	0x00000002
        /*0bf0*/ 	.word	0x00000230
        /*0bf4*/ 	.short	0x010a
        /*0bf6*/ 	.byte	0xff
	.zero		1


	//   ....[177]....
        /*0bf8*/ 	.word	0x000082d0
        /*0bfc*/ 	.word	0x00000002
        /*0c00*/ 	.word	0x000001e0
        /*0c04*/ 	.short	0x010a
        /*0c06*/ 	.byte	0xff
	.zero		1


	//   ....[178]....
        /*0c08*/ 	.word	0x00008320
        /*0c0c*/ 	.word	0x00000002
        /*0c10*/ 	.word	0x000001d0
        /*0c14*/ 	.short	0x010a
        /*0c16*/ 	.byte	0xff
	.zero		1


	//   ....[179]....
        /*0c18*/ 	.word	0x00008380
        /*0c1c*/ 	.word	0x00000000
        /*0c20*/ 	.word	0x000001e0
        /*0c24*/ 	.short	0x010a
        /*0c26*/ 	.byte	0xff
	.zero		1


	//   ....[180]....
        /*0c28*/ 	.word	0x000083d0
        /*0c2c*/ 	.word	0x00000000
        /*0c30*/ 	.word	0x000001d0
        /*0c34*/ 	.short	0x010a
        /*0c36*/ 	.byte	0xff
	.zero		1


	//   ....[181]....
        /*0c38*/ 	.word	0x00008430
        /*0c3c*/ 	.word	0x00000002
        /*0c40*/ 	.word	0x00000210
        /*0c44*/ 	.short	0x010a
        /*0c46*/ 	.byte	0xff
	.zero		1


	//   ....[182]....
        /*0c48*/ 	.word	0x00008490
        /*0c4c*/ 	.word	0x00000000
        /*0c50*/ 	.word	0x00000000
        /*0c54*/ 	.short	0x010a
        /*0c56*/ 	.byte	0xff
	.zero		1


	//   ....[183]....
        /*0c58*/ 	.word	0x000084f0
        /*0c5c*/ 	.word	0x00000000
        /*0c60*/ 	.word	0x00000000
        /*0c64*/ 	.short	0x010a
        /*0c66*/ 	.byte	0xff
	.zero		1


	//   ....[184]....
        /*0c68*/ 	.word	0x00008550
        /*0c6c*/ 	.word	0x00000000
        /*0c70*/ 	.word	0x00000000
        /*0c74*/ 	.short	0x010a
        /*0c76*/ 	.byte	0xff
	.zero		1


	//   ....[185]....
        /*0c78*/ 	.word	0x000085b0
        /*0c7c*/ 	.word	0x00000000
        /*0c80*/ 	.word	0x00000000
        /*0c84*/ 	.short	0x010a
        /*0c86*/ 	.byte	0xff
	.zero		1


	//   ....[186]....
        /*0c88*/ 	.word	0x00008610
        /*0c8c*/ 	.word	0x00000000
        /*0c90*/ 	.word	0x00000000
        /*0c94*/ 	.short	0x010a
        /*0c96*/ 	.byte	0xff
	.zero		1


	//   ....[187]....
        /*0c98*/ 	.word	0x00008660
        /*0c9c*/ 	.word	0x00000007
        /*0ca0*/ 	.word	0x000001d0
        /*0ca4*/ 	.short	0x010a
        /*0ca6*/ 	.byte	0xff
	.zero		1


	//   ....[188]....
        /*0ca8*/ 	.word	0x000086c0
        /*0cac*/ 	.word	0x00000000
        /*0cb0*/ 	.word	0x000001c8
        /*0cb4*/ 	.short	0x010a
        /*0cb6*/ 	.byte	0xff
	.zero		1


	//   ....[189]....
        /*0cb8*/ 	.word	0x00008720
        /*0cbc*/ 	.word	0x00000000
        /*0cc0*/ 	.word	0x000001b8
        /*0cc4*/ 	.short	0x010a
        /*0cc6*/ 	.byte	0xff
	.zero		1


	//   ....[190]....
        /*0cc8*/ 	.word	0x00008770
        /*0ccc*/ 	.word	0x00000003
        /*0cd0*/ 	.word	0x000001d0
        /*0cd4*/ 	.short	0x010a
        /*0cd6*/ 	.byte	0xff
	.zero		1


	//   ....[191]....
        /*0cd8*/ 	.word	0x000087d0
        /*0cdc*/ 	.word	0x00000000
        /*0ce0*/ 	.word	0x000001b0
        /*0ce4*/ 	.short	0x010a
        /*0ce6*/ 	.byte	0xff
	.zero		1


	//   ....[192]....
        /*0ce8*/ 	.word	0x00008820
        /*0cec*/ 	.word	0x00000016
        /*0cf0*/ 	.word	0x000001f0
        /*0cf4*/ 	.short	0x010a
        /*0cf6*/ 	.byte	0xff
	.zero		1


	//----- nvinfo : EIATTR_NUM_MBARRIERS
	.align		4
.L_47:
        /*0cf8*/ 	.byte	0x03, 0x38
        /*0cfa*/ 	.short	0x004a


	//----- nvinfo : EIATTR_EXIT_INSTR_OFFSETS
	.align		4
        /*0cfc*/ 	.byte	0x04, 0x1c
        /*0cfe*/ 	.short	(.L_49 - .L_48)


	//   ....[0]....
.L_48:
        /*0d00*/ 	.word	0x00003900


	//   ....[1]....
        /*0d04*/ 	.word	0x00003df0


	//   ....[2]....
        /*0d08*/ 	.word	0x00003e50


	//   ....[3]....
        /*0d0c*/ 	.word	0x00004ce0


	//   ....[4]....
        /*0d10*/ 	.word	0x00005910


	//   ....[5]....
        /*0d14*/ 	.word	0x00005950


	//   ....[6]....
        /*0d18*/ 	.word	0x00007740


	//----- nvinfo : EIATTR_MAX_THREADS
	.align		4
.L_49:
        /*0d1c*/ 	.byte	0x04, 0x05
        /*0d1e*/ 	.short	(.L_51 - .L_50)
.L_50:
        /*0d20*/ 	.word	0x00000100
        /*0d24*/ 	.word	0x00000001
        /*0d28*/ 	.word	0x00000001


	//----- nvinfo : EIATTR_CRS_STACK_SIZE
	.align		4
.L_51:
        /*0d2c*/ 	.byte	0x04, 0x1e
        /*0d2e*/ 	.short	(.L_53 - .L_52)
.L_52:
        /*0d30*/ 	.word	0x00000000


	//----- nvinfo : EIATTR_CBANK_PARAM_SIZE
	.align		4
.L_53:
        /*0d34*/ 	.byte	0x03, 0x19
        /*0d36*/ 	.short	0x0800


	//----- nvinfo : EIATTR_PARAM_CBANK
	.align		4
        /*0d38*/ 	.byte	0x04, 0x0a
        /*0d3a*/ 	.short	(.L_55 - .L_54)
	.align		4
.L_54:
        /*0d3c*/ 	.word	index@(.nv.constant0._ZN7cutlass13device_kernelINS_4gemm6kernel13GemmUniversalIN4cute5tupleIJiiiiEEENS1_10collective13CollectiveMmaINS1_35MainloopSm100TmaUmmaWarpSpecializedILi27ELi2ELi4ENS5_IJNS4_1CILi1EEENSA_ILi4EEESB_EEEEENS5_IJNSA_ILi64EEESF_SF_EEENS_12float_e5m2_tENS5_IJlSB_lEEESH_SI_NS4_8TiledMMAINS4_8MMA_AtomIJNS4_10MMA_TraitsINS4_19SM100_MMA_F8F6F4_SSEJSH_SH_fSF_SF_NS4_17integral_constantINS4_4UMMA5MajorELSP_0EEESQ_NSN_INSO_7ScaleInELSR_0EEESS_EEEEEENS4_6LayoutINS5_IJSB_SB_SB_EEENS5_IJNSA_ILi0EEESX_SX_EEEEENS5_IJNS4_10UnderscoreES10_S10_EEEEENS4_23SM90_TMA_LOAD_MULTICASTENS4_14ComposedLayoutINS4_7SwizzleILi2ELi4ELi3EEENS4_18smem_ptr_flag_bitsILi8EEENSV_INS5_IJNSA_ILi8EEESF_EEENS5_IJSF_SB_EEEEEEEvNS4_8identityENS4_13SM90_TMA_LOADES1D_vS1E_EENS_8epilogue10collective18CollectiveEpilogueINS1H_23Sm100TmaWarpSpecializedILi1ELi1ELi32ELb0ELb0EEEJSG_NS5_IJNSV_ISF_SB_EES1M_EEESH_SI_SH_SI_NS1H_6fusion15FusionCallbacksIS1L_NS1O_17LinearCombinationISH_fSH_fLNS_15FloatRoundStyleE2EEESG_S1N_JEEENS4_5SM1004TMEM4LOAD26SM100_TMEM_LOAD_16dp32b32xES1F_S1D_NS4_39AutoVectorizingCopyWithAssumedAlignmentILi128EEENS4_14SM90_TMA_STOREES1D_S1Z_S1Z_EEEvvEEEEvNT_6ParamsE)
        /*0d40*/ 	.short	0x0380
        /*0d42*/ 	.short	0x0800


	//----- nvinfo : EIATTR_SW_WAR
	.align		4
.L_55:
        /*0d44*/ 	.byte	0x04, 0x36
        /*0d46*/ 	.short	(.L_57 - .L_56)
.L_56:
        /*0d48*/ 	.word	0x00000008
.L_57:


//--------------------- .nv.callgraph             --------------------------
	.section	.nv.callgraph,"",@"SHT_CUDA_CALLGRAPH"
	.align	4
	.sectionentsize	8
	.align		4
        /*0000*/ 	.word	0x00000000
	.align		4
        /*0004*/ 	.word	0xffffffff
	.align		4
        /*0008*/ 	.word	index@(_ZN7cutlass13device_kernelINS_4gemm6kernel13GemmUniversalIN4cute5tupleIJiiiiEEENS1_10collective13CollectiveMmaINS1_35MainloopSm100TmaUmmaWarpSpecializedILi27ELi2ELi4ENS5_IJNS4_1CILi1EEENSA_ILi4EEESB_EEEEENS5_IJNSA_ILi64EEESF_SF_EEENS_12float_e5m2_tENS5_IJlSB_lEEESH_SI_NS4_8TiledMMAINS4_8MMA_AtomIJNS4_10MMA_TraitsINS4_19SM100_MMA_F8F6F4_SSEJSH_SH_fSF_SF_NS4_17integral_constantINS4_4UMMA5MajorELSP_0EEESQ_NSN_INSO_7ScaleInELSR_0EEESS_EEEEEENS4_6LayoutINS5_IJSB_SB_SB_EEENS5_IJNSA_ILi0EEESX_SX_EEEEENS5_IJNS4_10UnderscoreES10_S10_EEEEENS4_23SM90_TMA_LOAD_MULTICASTENS4_14ComposedLayoutINS4_7SwizzleILi2ELi4ELi3EEENS4_18smem_ptr_flag_bitsILi8EEENSV_INS5_IJNSA_ILi8EEESF_EEENS5_IJSF_SB_EEEEEEEvNS4_8identityENS4_13SM90_TMA_LOADES1D_vS1E_EENS_8epilogue10collective18CollectiveEpilogueINS1H_23Sm100TmaWarpSpecializedILi1ELi1ELi32ELb0ELb0EEEJSG_NS5_IJNSV_ISF_SB_EES1M_EEESH_SI_SH_SI_NS1H_6fusion15FusionCallbacksIS1L_NS1O_17LinearCombinationISH_fSH_fLNS_15FloatRoundStyleE2EEESG_S1N_JEEENS4_5SM1004TMEM4LOAD26SM100_TMEM_LOAD_16dp32b32xES1F_S1D_NS4_39AutoVectorizingCopyWithAssumedAlignmentILi128EEENS4_14SM90_TMA_STOREES1D_S1Z_S1Z_EEEvvEEEEvNT_6ParamsE)
	.align		4
        /*000c*/ 	.word	index@(__assertfail)
	.align		4
        /*0010*/ 	.word	0x00000000
	.align		4
        /*0014*/ 	.word	0xfffffffe
	.align		4
        /*0018*/ 	.word	0x00000000
	.align		4
        /*001c*/ 	.word	0xfffffffd
	.align		4
        /*0020*/ 	.word	0x00000000
	.align		4
        /*0024*/ 	.word	0xfffffffc


//--------------------- .nv.constant4             --------------------------
	.section	.nv.constant4,"a",@progbits
	.align	8
	.align		8
.nv.constant4:
        /*0000*/ 	.dword	__assertfail
	.align		8
        /*0008*/ 	.dword	__unnamed_1
	.align		8
        /*0010*/ 	.dword	__unnamed_2
	.align		8
        /*0018*/ 	.dword	_ZN40_INTERNAL_1bb037ba_4_k_cu_d0f64ab1_209014cuda3std3__45__cpo5beginE
	.align		8
        /*0020*/ 	.dword	_ZN40_INTERNAL_1bb037ba_4_k_cu_d0f64ab1_209014cuda3std3__45__cpo3endE
	.align		8
        /*0028*/ 	.dword	_ZN40_INTERNAL_1bb037ba_4_k_cu_d0f64ab1_209014cuda3std3__45__cpo6cbeginE
	.align		8
        /*0030*/ 	.dword	_ZN40_INTERNAL_1bb037ba_4_k_cu_d0f64ab1_209014cuda3std3__45__cpo4cendE
	.align		8
        /*0038*/ 	.dword	_ZN40_INTERNAL_1bb037ba_4_k_cu_d0f64ab1_209014cuda3std3__442_GLOBAL__N__1bb037ba_4_k_cu_d0f64ab1_209016ignoreE
	.align		8
        /*0040*/ 	.dword	_ZN40_INTERNAL_1bb037ba_4_k_cu_d0f64ab1_209014cuda3std3__419piecewise_constructE
	.align		8
        /*0048*/ 	.dword	_ZN40_INTERNAL_1bb037ba_4_k_cu_d0f64ab1_209014cuda3std3__48in_placeE
	.align		8
        /*0050*/ 	.dword	_ZN40_INTERNAL_1bb037ba_4_k_cu_d0f64ab1_209014cuda3std6ranges3__45__cpo4swapE
	.align		8
        /*0058*/ 	.dword	_ZN40_INTERNAL_1bb037ba_4_k_cu_d0f64ab1_209014cuda3std6ranges3__45__cpo9iter_moveE
	.align		8
        /*0060*/ 	.dword	_ZN40_INTERNAL_1bb037ba_4_k_cu_d0f64ab1_209014cute7productE
	.align		8
        /*0068*/ 	.dword	_ZN40_INTERNAL_1bb037ba_4_k_cu_d0f64ab1_209014cute1_E
	.align		8
        /*0070*/ 	.dword	$str$25
	.align		8
        /*0078*/ 	.dword	$str$26
	.align		8
        /*0080*/ 	.dword	$str$27
	.align		8
        /*0088*/ 	.dword	$str$28


//--------------------- .text._ZN7cutlass13device_kernelINS_4gemm6kernel13GemmUniversalIN4cute5tupleIJiiiiEEENS1_10collective13CollectiveMmaINS1_35MainloopSm100TmaUmmaWarpSpecializedILi27ELi2ELi4ENS5_IJNS4_1CILi1EEENSA_ILi4EEESB_EEEEENS5_IJNSA_ILi64EEESF_SF_EEENS_12float_e5m2_tENS5_IJlSB_lEEESH_SI_NS4_8TiledMMAINS4_8MMA_AtomIJNS4_10MMA_TraitsINS4_19SM100_MMA_F8F6F4_SSEJSH_SH_fSF_SF_NS4_17integral_constantINS4_4UMMA5MajorELSP_0EEESQ_NSN_INSO_7ScaleInELSR_0EEESS_EEEEEENS4_6LayoutINS5_IJSB_SB_SB_EEENS5_IJNSA_ILi0EEESX_SX_EEEEENS5_IJNS4_10UnderscoreES10_S10_EEEEENS4_23SM90_TMA_LOAD_MULTICASTENS4_14ComposedLayoutINS4_7SwizzleILi2ELi4ELi3EEENS4_18smem_ptr_flag_bitsILi8EEENSV_INS5_IJNSA_ILi8EEESF_EEENS5_IJSF_SB_EEEEEEEvNS4_8identityENS4_13SM90_TMA_LOADES1D_vS1E_EENS_8epilogue10collective18CollectiveEpilogueINS1H_23Sm100TmaWarpSpecializedILi1ELi1ELi32ELb0ELb0EEEJSG_NS5_IJNSV_ISF_SB_EES1M_EEESH_SI_SH_SI_NS1H_6fusion15FusionCallbacksIS1L_NS1O_17LinearCombinationISH_fSH_fLNS_15FloatRoundStyleE2EEESG_S1N_JEEENS4_5SM1004TMEM4LOAD26SM100_TMEM_LOAD_16dp32b32xES1F_S1D_NS4_39AutoVectorizingCopyWithAssumedAlignmentILi128EEENS4_14SM90_TMA_STOREES1D_S1Z_S1Z_EEEvvEEEEvNT_6ParamsE --------------------------
	.section	.text._ZN7cutlass13device_kernelINS_4gemm6kernel13GemmUniversalIN4cute5tupleIJiiiiEEENS1_10collective13CollectiveMmaINS1_35MainloopSm100TmaUmmaWarpSpecializedILi27ELi2ELi4ENS5_IJNS4_1CILi1EEENSA_ILi4EEESB_EEEEENS5_IJNSA_ILi64EEESF_SF_EEENS_12float_e5m2_tENS5_IJlSB_lEEESH_SI_NS4_8TiledMMAINS4_8MMA_AtomIJNS4_10MMA_TraitsINS4_19SM100_MMA_F8F6F4_SSEJSH_SH_fSF_SF_NS4_17integral_constantINS4_4UMMA5MajorELSP_0EEESQ_NSN_INSO_7ScaleInELSR_0EEESS_EEEEEENS4_6LayoutINS5_IJSB_SB_SB_EEENS5_IJNSA_ILi0EEESX_SX_EEEEENS5_IJNS4_10UnderscoreES10_S10_EEEEENS4_23SM90_TMA_LOAD_MULTICASTENS4_14ComposedLayoutINS4_7SwizzleILi2ELi4ELi3EEENS4_18smem_ptr_flag_bitsILi8EEENSV_INS5_IJNSA_ILi8EEESF_EEENS5_IJSF_SB_EEEEEEEvNS4_8identityENS4_13SM90_TMA_LOADES1D_vS1E_EENS_8epilogue10collective18CollectiveEpilogueINS1H_23Sm100TmaWarpSpecializedILi1ELi1ELi32ELb0ELb0EEEJSG_NS5_IJNSV_ISF_SB_EES1M_EEESH_SI_SH_SI_NS1H_6fusion15FusionCallbacksIS1L_NS1O_17LinearCombinationISH_fSH_fLNS_15FloatRoundStyleE2EEESG_S1N_JEEENS4_5SM1004TMEM4LOAD26SM100_TMEM_LOAD_16dp32b32xES1F_S1D_NS4_39AutoVectorizingCopyWithAssumedAlignmentILi128EEENS4_14SM90_TMA_STOREES1D_S1Z_S1Z_EEEvvEEEEvNT_6ParamsE,"ax",@progbits
	.align	128
.text._ZN7cutlass13device_kernelINS_4gemm6kernel13GemmUniversalIN4cute5tupleIJiiiiEEENS1_10collective13CollectiveMmaINS1_35MainloopSm100TmaUmmaWarpSpecializedILi27ELi2ELi4ENS5_IJNS4_1CILi1EEENSA_ILi4EEESB_EEEEENS5_IJNSA_ILi64EEESF_SF_EEENS_12float_e5m2_tENS5_IJlSB_lEEESH_SI_NS4_8TiledMMAINS4_8MMA_AtomIJNS4_10MMA_TraitsINS4_19SM100_MMA_F8F6F4_SSEJSH_SH_fSF_SF_NS4_17integral_constantINS4_4UMMA5MajorELSP_0EEESQ_NSN_INSO_7ScaleInELSR_0EEESS_EEEEEENS4_6LayoutINS5_IJSB_SB_SB_EEENS5_IJNSA_ILi0EEESX_SX_EEEEENS5_IJNS4_10UnderscoreES10_S10_EEEEENS4_23SM90_TMA_LOAD_MULTICASTENS4_14ComposedLayoutINS4_7SwizzleILi2ELi4ELi3EEENS4_18smem_ptr_flag_bitsILi8EEENSV_INS5_IJNSA_ILi8EEESF_EEENS5_IJSF_SB_EEEEEEEvNS4_8identityENS4_13SM90_TMA_LOADES1D_vS1E_EENS_8epilogue10collective18CollectiveEpilogueINS1H_23Sm100TmaWarpSpecializedILi1ELi1ELi32ELb0ELb0EEEJSG_NS5_IJNSV_ISF_SB_EES1M_EEESH_SI_SH_SI_NS1H_6fusion15FusionCallbacksIS1L_NS1O_17LinearCombinationISH_fSH_fLNS_15FloatRoundStyleE2EEESG_S1N_JEEENS4_5SM1004TMEM4LOAD26SM100_TMEM_LOAD_16dp32b32xES1F_S1D_NS4_39AutoVectorizingCopyWithAssumedAlignmentILi128EEENS4_14SM90_TMA_STOREES1D_S1Z_S1Z_EEEvvEEEEvNT_6ParamsE:
        .type           _ZN7cutlass13device_kernelINS_4gemm6kernel13GemmUniversalIN4cute5tupleIJiiiiEEENS1_10collective13CollectiveMmaINS1_35MainloopSm100TmaUmmaWarpSpecializedILi27ELi2ELi4ENS5_IJNS4_1CILi1EEENSA_ILi4EEESB_EEEEENS5_IJNSA_ILi64EEESF_SF_EEENS_12float_e5m2_tENS5_IJlSB_lEEESH_SI_NS4_8TiledMMAINS4_8MMA_AtomIJNS4_10MMA_TraitsINS4_19SM100_MMA_F8F6F4_SSEJSH_SH_fSF_SF_NS4_17integral_constantINS4_4UMMA5MajorELSP_0EEESQ_NSN_INSO_7ScaleInELSR_0EEESS_EEEEEENS4_6LayoutINS5_IJSB_SB_SB_EEENS5_IJNSA_ILi0EEESX_SX_EEEEENS5_IJNS4_10UnderscoreES10_S10_EEEEENS4_23SM90_TMA_LOAD_MULTICASTENS4_14ComposedLayoutINS4_7SwizzleILi2ELi4ELi3EEENS4_18smem_ptr_flag_bitsILi8EEENSV_INS5_IJNSA_ILi8EEESF_EEENS5_IJSF_SB_EEEEEEEvNS4_8identityENS4_13SM90_TMA_LOADES1D_vS1E_EENS_8epilogue10collective18CollectiveEpilogueINS1H_23Sm100TmaWarpSpecializedILi1ELi1ELi32ELb0ELb0EEEJSG_NS5_IJNSV_ISF_SB_EES1M_EEESH_SI_SH_SI_NS1H_6fusion15FusionCallbacksIS1L_NS1O_17LinearCombinationISH_fSH_fLNS_15FloatRoundStyleE2EEESG_S1N_JEEENS4_5SM1004TMEM4LOAD26SM100_TMEM_LOAD_16dp32b32xES1F_S1D_NS4_39AutoVectorizingCopyWithAssumedAlignmentILi128EEENS4_14SM90_TMA_STOREES1D_S1Z_S1Z_EEEvvEEEEvNT_6ParamsE,@function
        .size           _ZN7cutlass13device_kernelINS_4gemm6kernel13GemmUniversalIN4cute5tupleIJiiiiEEENS1_10collective13CollectiveMmaINS1_35MainloopSm100TmaUmmaWarpSpecializedILi27ELi2ELi4ENS5_IJNS4_1CILi1EEENSA_ILi4EEESB_EEEEENS5_IJNSA_ILi64EEESF_SF_EEENS_12float_e5m2_tENS5_IJlSB_lEEESH_SI_NS4_8TiledMMAINS4_8MMA_AtomIJNS4_10MMA_TraitsINS4_19SM100_MMA_F8F6F4_SSEJSH_SH_fSF_SF_NS4_17integral_constantINS4_4UMMA5MajorELSP_0EEESQ_NSN_INSO_7ScaleInELSR_0EEESS_EEEEEENS4_6LayoutINS5_IJSB_SB_SB_EEENS5_IJNSA_ILi0EEESX_SX_EEEEENS5_IJNS4_10UnderscoreES10_S10_EEEEENS4_23SM90_TMA_LOAD_MULTICASTENS4_14ComposedLayoutINS4_7SwizzleILi2ELi4ELi3EEENS4_18smem_ptr_flag_bitsILi8EEENSV_INS5_IJNSA_ILi8EEESF_EEENS5_IJSF_SB_EEEEEEEvNS4_8identityENS4_13SM90_TMA_LOADES1D_vS1E_EENS_8epilogue10collective18CollectiveEpilogueINS1H_23Sm100TmaWarpSpecializedILi1ELi1ELi32ELb0ELb0EEEJSG_NS5_IJNSV_ISF_SB_EES1M_EEESH_SI_SH_SI_NS1H_6fusion15FusionCallbacksIS1L_NS1O_17LinearCombinationISH_fSH_fLNS_15FloatRoundStyleE2EEESG_S1N_JEEENS4_5SM1004TMEM4LOAD26SM100_TMEM_LOAD_16dp32b32xES1F_S1D_NS4_39AutoVectorizingCopyWithAssumedAlignmentILi128EEENS4_14SM90_TMA_STOREES1D_S1Z_S1Z_EEEvvEEEEvNT_6ParamsE,(.L_x_205 - _ZN7cutlass13device_kernelINS_4gemm6kernel13GemmUniversalIN4cute5tupleIJiiiiEEENS1_10collective13CollectiveMmaINS1_35MainloopSm100TmaUmmaWarpSpecializedILi27ELi2ELi4ENS5_IJNS4_1CILi1EEENSA_ILi4EEESB_EEEEENS5_IJNSA_ILi64EEESF_SF_EEENS_12float_e5m2_tENS5_IJlSB_lEEESH_SI_NS4_8TiledMMAINS4_8MMA_AtomIJNS4_10MMA_TraitsINS4_19SM100_MMA_F8F6F4_SSEJSH_SH_fSF_SF_NS4_17integral_constantINS4_4UMMA5MajorELSP_0EEESQ_NSN_INSO_7ScaleInELSR_0EEESS_EEEEEENS4_6LayoutINS5_IJSB_SB_SB_EEENS5_IJNSA_ILi0EEESX_SX_EEEEENS5_IJNS4_10UnderscoreES10_S10_EEEEENS4_23SM90_TMA_LOAD_MULTICASTENS4_14ComposedLayoutINS4_7SwizzleILi2ELi4ELi3EEENS4_18smem_ptr_flag_bitsILi8EEENSV_INS5_IJNSA_ILi8EEESF_EEENS5_IJSF_SB_EEEEEEEvNS4_8identityENS4_13SM90_TMA_LOADES1D_vS1E_EENS_8epilogue10collective18CollectiveEpilogueINS1H_23Sm100TmaWarpSpecializedILi1ELi1ELi32ELb0ELb0EEEJSG_NS5_IJNSV_ISF_SB_EES1M_EEESH_SI_SH_SI_NS1H_6fusion15FusionCallbacksIS1L_NS1O_17LinearCombinationISH_fSH_fLNS_15FloatRoundStyleE2EEESG_S1N_JEEENS4_5SM1004TMEM4LOAD26SM100_TMEM_LOAD_16dp32b32xES1F_S1D_NS4_39AutoVectorizingCopyWithAssumedAlignmentILi128EEENS4_14SM90_TMA_STOREES1D_S1Z_S1Z_EEEvvEEEEvNT_6ParamsE)
        .other          _ZN7cutlass13device_kernelINS_4gemm6kernel13GemmUniversalIN4cute5tupleIJiiiiEEENS1_10collective13CollectiveMmaINS1_35MainloopSm100TmaUmmaWarpSpecializedILi27ELi2ELi4ENS5_IJNS4_1CILi1EEENSA_ILi4EEESB_EEEEENS5_IJNSA_ILi64EEESF_SF_EEENS_12float_e5m2_tENS5_IJlSB_lEEESH_SI_NS4_8TiledMMAINS4_8MMA_AtomIJNS4_10MMA_TraitsINS4_19SM100_MMA_F8F6F4_SSEJSH_SH_fSF_SF_NS4_17integral_constantINS4_4UMMA5MajorELSP_0EEESQ_NSN_INSO_7ScaleInELSR_0EEESS_EEEEEENS4_6LayoutINS5_IJSB_SB_SB_EEENS5_IJNSA_ILi0EEESX_SX_EEEEENS5_IJNS4_10UnderscoreES10_S10_EEEEENS4_23SM90_TMA_LOAD_MULTICASTENS4_14ComposedLayoutINS4_7SwizzleILi2ELi4ELi3EEENS4_18smem_ptr_flag_bitsILi8EEENSV_INS5_IJNSA_ILi8EEESF_EEENS5_IJSF_SB_EEEEEEEvNS4_8identityENS4_13SM90_TMA_LOADES1D_vS1E_EENS_8epilogue10collective18CollectiveEpilogueINS1H_23Sm100TmaWarpSpecializedILi1ELi1ELi32ELb0ELb0EEEJSG_NS5_IJNSV_ISF_SB_EES1M_EEESH_SI_SH_SI_NS1H_6fusion15FusionCallbacksIS1L_NS1O_17LinearCombinationISH_fSH_fLNS_15FloatRoundStyleE2EEESG_S1N_JEEENS4_5SM1004TMEM4LOAD26SM100_TMEM_LOAD_16dp32b32xES1F_S1D_NS4_39AutoVectorizingCopyWithAssumedAlignmentILi128EEENS4_14SM90_TMA_STOREES1D_S1Z_S1Z_EEEvvEEEEvNT_6ParamsE,@"STO_CUDA_ENTRY STV_DEFAULT"
_ZN7cutlass13device_kernelINS_4gemm6kernel13GemmUniversalIN4cute5tupleIJiiiiEEENS1_10collective13CollectiveMmaINS1_35MainloopSm100TmaUmmaWarpSpecializedILi27ELi2ELi4ENS5_IJNS4_1CILi1EEENSA_ILi4EEESB_EEEEENS5_IJNSA_ILi64EEESF_SF_EEENS_12float_e5m2_tENS5_IJlSB_lEEESH_SI_NS4_8TiledMMAINS4_8MMA_AtomIJNS4_10MMA_TraitsINS4_19SM100_MMA_F8F6F4_SSEJSH_SH_fSF_SF_NS4_17integral_constantINS4_4UMMA5MajorELSP_0EEESQ_NSN_INSO_7ScaleInELSR_0EEESS_EEEEEENS4_6LayoutINS5_IJSB_SB_SB_EEENS5_IJNSA_ILi0EEESX_SX_EEEEENS5_IJNS4_10UnderscoreES10_S10_EEEEENS4_23SM90_TMA_LOAD_MULTICASTENS4_14ComposedLayoutINS4_7SwizzleILi2ELi4ELi3EEENS4_18smem_ptr_flag_bitsILi8EEENSV_INS5_IJNSA_ILi8EEESF_EEENS5_IJSF_SB_EEEEEEEvNS4_8identityENS4_13SM90_TMA_LOADES1D_vS1E_EENS_8epilogue10collective18CollectiveEpilogueINS1H_23Sm100TmaWarpSpecializedILi1ELi1ELi32ELb0ELb0EEEJSG_NS5_IJNSV_ISF_SB_EES1M_EEESH_SI_SH_SI_NS1H_6fusion15FusionCallbacksIS1L_NS1O_17LinearCombinationISH_fSH_fLNS_15FloatRoundStyleE2EEESG_S1N_JEEENS4_5SM1004TMEM4LOAD26SM100_TMEM_LOAD_16dp32b32xES1F_S1D_NS4_39AutoVectorizingCopyWithAssumedAlignmentILi128EEENS4_14SM90_TMA_STOREES1D_S1Z_S1Z_EEEvvEEEEvNT_6ParamsE:
[----:B------:R-:W1:Y:S01]  /*0000*/  LDC R1, c[0x0][0x37c] ;  /* 0x0000df00ff017b82 */ /* 0x000e620000000800 */
[----:B------:R-:W2:Y:S01]  /*0010*/  S2R R76, SR_TID.X ;  /* 0x00000000004c7919 */ /* 0x000ea20000002100 */
[----:B------:R-:W3:Y:S01]  /*0020*/  LDCU.64 UR8, c[0x0][0x890] ;  /* 0x00011200ff0877ac */ /* 0x000ee20008000a00 */
[----:B------:R-:W-:Y:S02]  /*0030*/  PRMT R79, RZ, 0x7610, R79 ;  /* 0x00007610ff4f7816 */ /* 0x000fe4000000004f */
[----:B------:R-:W-:Y:S01]  /*0040*/  ELECT P3, URZ, PT ;  /* 0x0000000000ff782f */ /* 0x000fe20003860000 */
[----:B---3--:R-:W-:-:S04]  /*0050*/  UISETP.NE.U32.AND UP0, UPT, UR8, URZ, UPT ;  /* 0x000000ff0800728c */ /* 0x008fc8000bf05070 */
[----:B------:R-:W-:Y:S01]  /*0060*/  UISETP.NE.AND.EX UP0, UPT, UR9, URZ, UPT, UP0 ;  /* 0x000000ff0900728c */ /* 0x000fe2000bf05300 */
[----:B--2---:R-:W-:-:S05]  /*0070*/  SHF.R.U32.HI R80, RZ, 0x5, R76 ;  /* 0x00000005ff507819 */ /* 0x004fca000001164c */
[----:B------:R-:W2:Y:S02]  /*0080*/  SHFL.IDX PT, R0, R80, RZ, 0x1f ;  /* 0x00001fff50007589 */ /* 0x000ea400000e0000 */
[----:B--2---:R-:W-:Y:S01]  /*0090*/  R2UR UR22, R0 ;  /* 0x00000000001672ca */ /* 0x004fe200000e0000 */
[----:B-1----:R-:W-:-:S14]  /*00a0*/  BRA.U UP0, `(.L_x_0) ;  /* 0x0000000100307547 */ /* 0x002fdc000b800000 */
[----:B------:R-:W1:Y:S02]  /*00b0*/  LDCU.64 UR4, c[0x0][0x888] ;  /* 0x00011100ff0477ac */ /* 0x000e640008000a00 */
[----:B-1----:R-:W-:-:S04]  /*00c0*/  UISETP.NE.U32.AND UP0, UPT, UR4, URZ, UPT ;  /* 0x000000ff0400728c */ /* 0x002fc8000bf05070 */
[----:B------:R-:W-:-:S09]  /*00d0*/  UISETP.NE.AND.EX UP0, UPT, UR5, URZ, UPT, UP0 ;  /* 0x000000ff0500728c */ /* 0x000fd2000bf05300 */
[----:B------:R-:W-:Y:S05]  /*00e0*/  BRA.U !UP0, `(.L_x_1) ;  /* 0x0000000108147547 */ /* 0x000fea000b800000 */
[----:B------:R-:W1:Y:S01]  /*00f0*/  LDC.64 R2, c[0x0][0x888] ;  /* 0x00022200ff027b82 */ /* 0x000e620000000a00 */
[----:B------:R-:W1:Y:S02]  /*0100*/  LDCU.64 UR4, c[0x0][0x358] ;  /* 0x00006b00ff0477ac */ /* 0x000e640008000a00 */
[----:B-1----:R1:W5:Y:S01]  /*0110*/  LDG.E R39, desc[UR4][R2.64] ;  /* 0x0000000402277981 */ /* 0x002362000c1e1900 */
[----:B------:R-:W-:Y:S01]  /*0120*/  HFMA2 R79, -RZ, RZ, 0, 5.9604644775390625e-08 ;  /* 0x00000001ff4f7431 */ /* 0x000fe200000001ff */
[----:B------:R-:W-:Y:S05]  /*0130*/  BRA `(.L_x_0) ;  /* 0x00000000000c7947 */ /* 0x000fea0003800000 */
.L_x_1:
[----:B------:R-:W1:Y:S01]  /*0140*/  LDCU UR4, c[0x0][0x880] ;  /* 0x00011000ff0477ac */ /* 0x000e620008000800 */
[----:B------:R-:W-:Y:S01]  /*0150*/  HFMA2 R79, -RZ, RZ, 0, 5.9604644775390625e-08 ;  /* 0x00000001ff4f7431 */ /* 0x000fe200000001ff */
[----:B-1----:R-:W-:-:S07]  /*0160*/  MOV R39, UR4 ;  /* 0x0000000400277c02 */ /* 0x002fce0008000f00 */
.L_x_0:
[----:B------:R-:W2:Y:S02]  /*0170*/  LDCU.64 UR4, c[0x0][0x8b0] ;  /* 0x00011600ff0477ac */ /* 0x000ea40008000a00 */
[----:B--2---:R-:W-:-:S04]  /*0180*/  UISETP.NE.U32.AND UP0, UPT, UR4, URZ, UPT ;  /* 0x000000ff0400728c */ /* 0x004fc8000bf05070 */
[----:B------:R-:W-:-:S09]  /*0190*/  UISETP.NE.AND.EX UP0, UPT, UR5, URZ, UPT, UP0 ;  /* 0x000000ff0500728c */ /* 0x000fd2000bf05300 */
[----:B------:R-:W-:Y:S05]  /*01a0*/  BRA.U UP0, `(.L_x_2) ;  /* 0x0000000100287547 */ /* 0x000fea000b800000 */
[----:B------:R-:W2:Y:S02]  /*01b0*/  LDCU.64 UR4, c[0x0][0x8a8] ;  /* 0x00011500ff0477ac */ /* 0x000ea40008000a00 */
[----:B--2---:R-:W-:-:S04]  /*01c0*/  UISETP.NE.U32.AND UP0, UPT, UR4, URZ, UPT ;  /* 0x000000ff0400728c */ /* 0x004fc8000bf05070 */
[----:B------:R-:W-:-:S09]  /*01d0*/  UISETP.NE.AND.EX UP0, UPT, UR5, URZ, UPT, UP0 ;  /* 0x000000ff0500728c */ /* 0x000fd2000bf05300 */
[----:B------:R-:W-:Y:S05]  /*01e0*/  BRA.U !UP0, `(.L_x_3) ;  /* 0x0000000108107547 */ /* 0x000fea000b800000 */
[----:B-1----:R-:W1:Y:S01]  /*01f0*/  LDC.64 R2, c[0x0][0x8a8] ;  /* 0x00022a00ff027b82 */ /* 0x002e620000000a00 */
[----:B------:R-:W1:Y:S02]  /*0200*/  LDCU.64 UR4, c[0x0][0x358] ;  /* 0x00006b00ff0477ac */ /* 0x000e640008000a00 */
[----:B-1----:R2:W5:Y:S01]  /*0210*/  LDG.E R38, desc[UR4][R2.64] ;  /* 0x0000000402267981 */ /* 0x002562000c1e1900 */
[----:B------:R-:W-:Y:S05]  /*0220*/  BRA `(.L_x_2) ;  /* 0x0000000000087947 */ /* 0x000fea0003800000 */
.L_x_3:
[----:B------:R-:W2:Y:S02]  /*0230*/  LDCU UR4, c[0x0][0x8a0] ;  /* 0x00011400ff0477ac */ /* 0x000ea40008000800 */
[----:B--2---:R-:W-:Y:S02]  /*0240*/  MOV R38, UR4 ;  /* 0x0000000400267c02 */ /* 0x004fe40008000f00 */
.L_x_2:
[----:B------:R-:W-:Y:S01]  /*0250*/  IMAD.U32 R0, RZ, RZ, UR22 ;  /* 0x00000016ff007e24 */ /* 0x000fe2000f8e00ff */
[----:B------:R-:W-:Y:S04]  /*0260*/  BSSY.RECONVERGENT B0, `(.L_x_4) ;  /* 0x000000c000007945 */ /* 0x000fe80003800200 */
[C---:B------:R-:W-:Y:S02]  /*0270*/  ISETP.NE.OR P1, PT, R0.reuse, 0x1, !P3 ;  /* 0x000000010000780c */ /* 0x040fe40005f25670 */
[----:B------:R-:W-:-:S11]  /*0280*/  ISETP.NE.OR P0, PT, R0, 0x3, !P3 ;  /* 0x000000030000780c */ /* 0x000fd60005f05670 */
[----:B------:R-:W-:Y:S05]  /*0290*/  @P1 BRA `(.L_x_5) ;  /* 0x0000000000201947 */ /* 0x000fea0003800000 */
[----:B------:R-:W3:Y:S02]  /*02a0*/  LDCU.64 UR4, c[0x0][0x348] ;  /* 0x00006900ff0477ac */ /* 0x000ee40008000a00 */
[----:B---3--:R-:W-:Y:S02]  /*02b0*/  UIADD3 UR6, UP1, UPT, UR4, 0x80, URZ ;  /* 0x0000008004067890 */ /* 0x008fe4000ff3e0ff */
[----:B------:R-:W-:Y:S02]  /*02c0*/  UIADD3 UR4, UP0, UPT, UR4, 0x180, URZ ;  /* 0x0000018004047890 */ /* 0x000fe4000ff1e0ff */
[----:B------:R-:W-:Y:S02]  /*02d0*/  UIADD3.X UR7, UPT, UPT, URZ, UR5, URZ, UP1, !UPT ;  /* 0x00000005ff077290 */ /* 0x000fe40008ffe4ff */
[----:B------:R-:W-:-:S07]  /*02e0*/  UIADD3.X UR5, UPT, UPT, URZ, UR5, URZ, UP0, !UPT ;  /* 0x00000005ff057290 */ /* 0x000fce00087fe4ff */
[----:B------:R3:W-:Y:S02]  /*02f0*/  UTMACCTL.PF [UR6] ;  /* 0x00000000060079b9 */ /* 0x0007e40008040000 */
[----:B------:R3:W-:Y:S02]  /*0300*/  UTMACCTL.PF [UR4] ;  /* 0x00000000040079b9 */ /* 0x0007e40008040000 */
[----:B---3--:R-:W-:Y:S01]  /*0310*/  NOP ;  /* 0x0000000000007918 */ /* 0x008fe20000000000 */
.L_x_5:
[----:B------:R-:W-:Y:S05]  /*0320*/  BSYNC.RECONVERGENT B0 ;  /* 0x0000000000007941 */ /* 0x000fea0003800200 */
.L_x_4:
[----:B------:R-:W-:Y:S04]  /*0330*/  BSSY.RECONVERGENT B0, `(.L_x_6) ;  /* 0x000000a000007945 */ /* 0x000fe80003800200 */
        /* <DEDUP_REMOVED lines=9> */
.L_x_7:
[----:B------:R-:W-:Y:S05]  /*03d0*/  BSYNC.RECONVERGENT B0 ;  /* 0x0000000000007941 */ /* 0x000fea0003800200 */
.L_x_6:
[----:B------:R-:W3:Y:S01]  /*03e0*/  LDCU.64 UR4, c[0x0][0x888] ;  /* 0x00011100ff0477ac */ /* 0x000ee20008000a00 */
[----:B------:R-:W-:Y:S02]  /*03f0*/  UISETP.EQ.U32.AND UP1, UPT, UR8, URZ, UPT ;  /* 0x000000ff0800728c */ /* 0x000fe4000bf22070 */
[----:B------:R-:W-:Y:S02]  /*0400*/  UPLOP3.LUT UP3, UPT, UPT, UPT, UPT, 0x80, 0x8 ;  /* 0x000000000008789c */ /* 0x000fe40003f6f070 */
[----:B---3--:R-:W-:-:S04]  /*0410*/  UISETP.NE.U32.AND UP0, UPT, UR4, URZ, UPT ;  /* 0x000000ff0400728c */ /* 0x008fc8000bf05070 */
[----:B------:R-:W-:-:S04]  /*0420*/  UISETP.NE.AND.EX UP0, UPT, UR5, URZ, UPT, UP0 ;  /* 0x000000ff0500728c */ /* 0x000fc8000bf05300 */
[----:B------:R-:W-:-:S04]  /*0430*/  UISETP.EQ.OR.EX UP2, UPT, UR9, URZ, !UP0, UP1 ;  /* 0x000000ff0900728c */ /* 0x000fc8000c742710 */
[----:B------:R-:W-:-:S05]  /*0440*/  UP2UR UR61, UPR, URZ, 0x4 ;  /* 0x00000004ff3d7883 */ /* 0x000fca0008000000 */
[----:B------:R-:W-:Y:S07]  /*0450*/  BRA.U !UP2, `(.L_x_8) ;  /* 0x000000010a207547 */ /* 0x000fee000b800000 */
[----:B------:R-:W-:Y:S01]  /*0460*/  UISETP.NE.U32.AND UP1, UPT, UR8, URZ, UPT ;  /* 0x000000ff0800728c */ /* 0x000fe2000bf25070 */
[----:B-----5:R-:W-:Y:S01]  /*0470*/  FSETP.NEU.AND P0, PT, R39, RZ, PT ;  /* 0x000000ff2700720b */ /* 0x020fe20003f0d000 */
[----:B------:R-:W-:Y:S02]  /*0480*/  USEL UR4, URZ, 0xffffffff, UP0 ;  /* 0xffffffffff047887 */ /* 0x000fe40008000000 */
[----:B------:R-:W-:-:S10]  /*0490*/  UISETP.NE.AND.EX UP1, UPT, UR9, URZ, UPT, UP1 ;  /* 0x000000ff0900728c */ /* 0x000fd4000bf25310 */
[----:B------:R-:W-:Y:S01]  /*04a0*/  VOTEU.ANY UP0, P0 ;  /* 0x0000000000ff7886 */ /* 0x000fe20000000100 */
[----:B------:R-:W-:-:S04]  /*04b0*/  @!UP1 USEL UR4, URZ, 0xffffffff, UP0 ;  /* 0xffffffffff049887 */ /* 0x000fc80008000000 */
[----:B------:R-:W-:-:S04]  /*04c0*/  ULOP3.LUT UR4, UR4, 0x1, URZ, 0xc0, !UPT ;  /* 0x0000000104047892 */ /* 0x000fc8000f8ec0ff */
[----:B------:R-:W-:-:S11]  /*04d0*/  UISETP.NE.U32.AND UP3, UPT, UR4, 0x1, UPT ;  /* 0x000000010400788c */ /* 0x000fd6000bf65070 */
.L_x_8:
[----:B-12---:R-:W1:Y:S01]  /*04e0*/  SHFL.IDX PT, R2, R80, RZ, 0x1f ;  /* 0x00001fff50027589 */ /* 0x006e6200000e0000 */
[----:B------:R-:W-:-:S04]  /*04f0*/  UISETP.NE.AND UP0, UPT, UR22, 0x2, UPT ;  /* 0x000000021600788c */ /* 0x000fc8000bf05270 */
[----:B------:R-:W-:Y:S01]  /*0500*/  USEL UR34, URZ, 0x1, UP0 ;  /* 0x00000001ff227887 */ /* 0x000fe20008000000 */
[----:B-1----:R-:W-:-:S13]  /*0510*/  ISETP.NE.AND P0, PT, R2, RZ, PT ;  /* 0x000000ff0200720c */ /* 0x002fda0003f05270 */
[----:B------:R-:W-:Y:S05]  /*0520*/  @P0 BRA `(.L_x_9) ;  /* 0x00000004001c0947 */ /* 0x000fea0003800000 */
[----:B------:R-:W-:Y:S01]  /*0530*/  ELECT P0, URZ, PT ;  /* 0x0000000000ff782f */ /* 0x000fe20003800000 */
[----:B------:R-:W-:-:S12]  /*0540*/  BSSY.RECONVERGENT B0, `(.L_x_9) ;  /* 0x0000045000007945 */ /* 0x000fd80003800200 */
[----:B------:R-:W-:Y:S05]  /*0550*/  @!P0 BRA `(.L_x_10) ;  /* 0x00000004000c8947 */ /* 0x000fea0003800000 */
[----:B------:R-:W1:Y:S01]  /*0560*/  S2UR UR4, SR_CgaCtaId ;  /* 0x00000000000479c3 */ /* 0x000e620000008800 */
[----:B------:R-:W-:Y:S01]  /*0570*/  UMOV UR5, 0x400 ;  /* 0x0000040000057882 */ /* 0x000fe20000000000 */
[----:B------:R-:W-:Y:S01]  /*0580*/  UMOV UR8, 0x1 ;  /* 0x0000000100087882 */ /* 0x000fe20000000000 */
[----:B------:R-:W-:Y:S01]  /*0590*/  UMOV UR6, 0x4 ;  /* 0x0000000400067882 */ /* 0x000fe20000000000 */
[----:B------:R-:W-:-:S04]  /*05a0*/  UIADD3 UR8, UPT, UPT, -UR8, 0x100000, URZ ;  /* 0x0010000008087890 */ /* 0x000fc8000fffe1ff */
[----:B------:R-:W-:Y:S02]  /*05b0*/  USHF.L.U32 UR9, UR8, 0xb, URZ ;  /* 0x0000000b08097899 */ /* 0x000fe400080006ff */
[----:B------:R-:W-:Y:S02]  /*05c0*/  USHF.L.U32 UR8, UR8, 0x1, URZ ;  /* 0x0000000108087899 */ /* 0x000fe400080006ff */
[----:B------:R-:W-:-:S04]  /*05d0*/  UIADD3 UR6, UPT, UPT, -UR6, 0x100000, URZ ;  /* 0x0010000006067890 */ /* 0x000fc8000fffe1ff */
[----:B------:R-:W-:Y:S02]  /*05e0*/  USHF.L.U32 UR7, UR6, 0xb, URZ ;  /* 0x0000000b06077899 */ /* 0x000fe400080006ff */
[----:B------:R-:W-:Y:S02]  /*05f0*/  USHF.L.U32 UR6, UR6, 0x1, URZ ;  /* 0x0000000106067899 */ /* 0x000fe400080006ff */
[----:B-1----:R-:W-:Y:S01]  /*0600*/  ULEA UR4, UR4, UR5, 0x18 ;  /* 0x0000000504047291 */ /* 0x002fe2000f8ec0ff */
[----:B------:R-:W1:Y:S11]  /*0610*/  FENCE.VIEW.ASYNC.S ;  /* 0x00000000000073c6 */ /* 0x000e760000000000 */
[----:B-1----:R1:W2:Y:S01]  /*0620*/  SYNCS.EXCH.64 URZ, [UR4], UR8 ;  /* 0x0000000804ff75b2 */ /* 0x0022a20008000100 */
[----:B------:R1:W3:Y:S01]  /*0630*/  SYNCS.EXCH.64 URZ, [UR4+0xd8], UR6 ;  /* 0x0000d80604ff75b2 */ /* 0x0002e20008000100 */
[----:B------:R1:W4:Y:S01]  /*0640*/  SYNCS.EXCH.64 URZ, [UR4+0x8], UR8 ;  /* 0x0000080804ff75b2 */ /* 0x0003220008000100 */
[----:B------:R1:W1:Y:S01]  /*0650*/  SYNCS.EXCH.64 URZ, [UR4+0xe0], UR6 ;  /* 0x0000e00604ff75b2 */ /* 0x0002620008000100 */
        /* <DEDUP_REMOVED lines=50> */
[----:B--234-:R-:W-:Y:S01]  /*0980*/  NOP ;  /* 0x0000000000007918 */ /* 0x01cfe20000000000 */
.L_x_10:
[----:B-1----:R-:W-:Y:S05]  /*0990*/  BSYNC.RECONVERGENT B0 ;  /* 0x0000000000007941 */ /* 0x002fea0003800200 */
.L_x_9:
[----:B------:R-:W1:Y:S01]  /*09a0*/  SHFL.IDX PT, R2, R80, RZ, 0x1f ;  /* 0x00001fff50027589 */ /* 0x000e6200000e0000 */
[----:B------:R-:W-:Y:S01]  /*09b0*/  NOP ;  /* 0x0000000000007918 */ /* 0x000fe20000000000 */
[----:B-1----:R-:W-:-:S13]  /*09c0*/  ISETP.NE.AND P0, PT, R2, 0x1, PT ;  /* 0x000000010200780c */ /* 0x002fda0003f05270 */
[----:B------:R-:W-:Y:S05]  /*09d0*/  @P0 BRA `(.L_x_11) ;  /* 0x0000000000400947 */ /* 0x000fea0003800000 */
        /* <DEDUP_REMOVED lines=9> */
[----:B------:R-:W-:Y:S01]  /*0a70*/  USHF.L.U32 UR6, UR6, 0x1, URZ ;  /* 0x0000000106067899 */ /* 0x000fe200080006ff */
[----:B------:R-:W-:Y:S01]  /*0a80*/  ELECT P0, URZ, PT ;  /* 0x0000000000ff782f */ /* 0x000fe20003800000 */
[----:B-1----:R-:W-:Y:S01]  /*0a90*/  ULEA UR4, UR4, UR5, 0x18 ;  /* 0x0000000504047291 */ /* 0x002fe2000f8ec0ff */
[----:B------:R-:W1:Y:S11]  /*0aa0*/  FENCE.VIEW.ASYNC.S ;  /* 0x00000000000073c6 */ /* 0x000e760000000000 */
[----:B-1----:R1:W2:Y:S01]  /*0ab0*/  SYNCS.EXCH.64 URZ, [UR4+0x1b0], UR8 ;  /* 0x0001b00804ff75b2 */ /* 0x0022a20008000100 */
[----:B------:R1:W3:Y:S01]  /*0ac0*/  SYNCS.EXCH.64 URZ, [UR4+0x1b8], UR6 ;  /* 0x0001b80604ff75b2 */ /* 0x0002e20008000100 */
[----:B------:R-:W-:Y:S01]  /*0ad0*/  NOP ;  /* 0x0000000000007918 */ /* 0x000fe20000000000 */
.L_x_11:
[----:B------:R-:W4:Y:S01]  /*0ae0*/  SHFL.IDX PT, R2, R80, RZ, 0x1f ;  /* 0x00001fff50027589 */ /* 0x000f2200000e0000 */
[----:B------:R-:W-:Y:S01]  /*0af0*/  NOP ;  /* 0x0000000000007918 */ /* 0x000fe20000000000 */
[----:B----4-:R-:W-:-:S13]  /*0b00*/  ISETP.NE.AND P0, PT, R2, 0x3, PT ;  /* 0x000000030200780c */ /* 0x010fda0003f05270 */
[----:B------:R-:W-:Y:S05]  /*0b10*/  @P0 BRA `(.L_x_12) ;  /* 0x0000000000300947 */ /* 0x000fea0003800000 */
[----:B-1----:R-:W1:Y:S01]  /*0b20*/  S2UR UR6, SR_CgaCtaId ;  /* 0x00000000000679c3 */ /* 0x002e620000008800 */
[----:B------:R-:W-:Y:S01]  /*0b30*/  UMOV UR4, 0x400 ;  /* 0x0000040000047882 */ /* 0x000fe20000000000 */
[----:B------:R-:W-:Y:S01]  /*0b40*/  UMOV UR5, 0x20 ;  /* 0x0000002000057882 */ /* 0x000fe20000000000 */
[----:B------:R-:W-:Y:S01]  /*0b50*/  ELECT P0, URZ, PT ;  /* 0x0000000000ff782f */ /* 0x000fe20003800000 */
[----:B-1----:R-:W-:Y:S02]  /*0b60*/  ULEA UR6, UR6, UR4, 0x18 ;  /* 0x0000000406067291 */ /* 0x002fe4000f8ec0ff */
[----:B------:R-:W-:-:S04]  /*0b70*/  UIADD3 UR4, UPT, UPT, -UR5, 0x100000, URZ ;  /* 0x0010000005047890 */ /* 0x000fc8000fffe1ff */
[----:B------:R-:W-:Y:S02]  /*0b80*/  USHF.L.U32 UR5, UR4, 0xb, URZ ;  /* 0x0000000b04057899 */ /* 0x000fe400080006ff */
[----:B------:R-:W-:Y:S01]  /*0b90*/  USHF.L.U32 UR4, UR4, 0x1, URZ ;  /* 0x0000000104047899 */ /* 0x000fe200080006ff */
[----:B------:R-:W1:Y:S11]  /*0ba0*/  FENCE.VIEW.ASYNC.S ;  /* 0x00000000000073c6 */ /* 0x000e760000000000 */
[----:B-1----:R4:W1:Y:S01]  /*0bb0*/  SYNCS.EXCH.64 URZ, [UR6+0x1c0], UR4 ;  /* 0x0001c00406ff75b2 */ /* 0x0028620008000100 */
[----:B------:R4:W1:Y:S02]  /*0bc0*/  SYNCS.EXCH.64 URZ, [UR6+0x1c8], UR4 ;  /* 0x0001c80406ff75b2 */ /* 0x0008640008000100 */
[----:B----4-:R-:W-:Y:S01]  /*0bd0*/  NOP ;  /* 0x0000000000007918 */ /* 0x010fe20000000000 */
.L_x_12:
[----:B------:R-:W4:Y:S01]  /*0be0*/  SHFL.IDX PT, R2, R80, RZ, 0x1f ;  /* 0x00001fff50027589 */ /* 0x000f2200000e0000 */
[----:B------:R-:W-:Y:S01]  /*0bf0*/  NOP ;  /* 0x0000000000007918 */ /* 0x000fe20000000000 */
[----:B----4-:R-:W-:-:S13]  /*0c00*/  ISETP.NE.AND P0, PT, R2, 0x4, PT ;  /* 0x000000040200780c */ /* 0x010fda0003f05270 */
[----:B------:R-:W-:Y:S05]  /*0c10*/  @P0 BRA `(.L_x_13) ;  /* 0x00000000004c0947 */ /* 0x000fea0003800000 */
[----:B-1----:R-:W1:Y:S01]  /*0c20*/  S2UR UR6, SR_CgaCtaId ;  /* 0x00000000000679c3 */ /* 0x002e620000008800 */
[----:B------:R-:W-:Y:S01]  /*0c30*/  UMOV UR4, 0x3a0 ;  /* 0x000003a000047882 */ /* 0x000fe20000000000 */
[----:B------:R-:W-:Y:S01]  /*0c40*/  UMOV UR5, 0x400 ;  /* 0x0000040000057882 */ /* 0x000fe20000000000 */
[----:B------:R-:W-:Y:S01]  /*0c50*/  USEL UR4, UR4, 0x320, UP3 ;  /* 0x0000032004047887 */ /* 0x000fe20009800000 */
[----:B------:R-:W-:Y:S01]  /*0c60*/  UMOV UR8, 0x1 ;  /* 0x0000000100087882 */ /* 0x000fe20000000000 */
[----:B------:R-:W-:Y:S01]  /*0c70*/  ELECT P0, URZ, PT ;  /* 0x0000000000ff782f */ /* 0x000fe20003800000 */
[----:B------:R-:W-:-:S04]  /*0c80*/  UIADD3 UR8, UPT, UPT, -UR8, 0x100000, URZ ;  /* 0x0010000008087890 */ /* 0x000fc8000fffe1ff */
[----:B------:R-:W-:Y:S02]  /*0c90*/  USHF.L.U32 UR9, UR8, 0xb, URZ ;  /* 0x0000000b08097899 */ /* 0x000fe400080006ff */
[----:B------:R-:W-:Y:S02]  /*0ca0*/  USHF.L.U32 UR8, UR8, 0x1, URZ ;  /* 0x0000000108087899 */ /* 0x000fe400080006ff */
[----:B-1----:R-:W-:Y:S02]  /*0cb0*/  ULEA UR6, UR6, UR5, 0x18 ;  /* 0x0000000506067291 */ /* 0x002fe4000f8ec0ff */
[----:B------:R-:W-:-:S04]  /*0cc0*/  UIADD3 UR4, UPT, UPT, -UR4, 0x100000, URZ ;  /* 0x0010000004047890 */ /* 0x000fc8000fffe1ff */
[----:B------:R-:W-:Y:S02]  /*0cd0*/  USHF.L.U32 UR5, UR4, 0xb, URZ ;  /* 0x0000000b04057899 */ /* 0x000fe400080006ff */
[----:B------:R-:W-:Y:S01]  /*0ce0*/  USHF.L.U32 UR4, UR4, 0x1, URZ ;  /* 0x0000000104047899 */ /* 0x000fe200080006ff */
[----:B------:R-:W1:Y:S03]  /*0cf0*/  FENCE.VIEW.ASYNC.S ;  /* 0x00000000000073c6 */ /* 0x000e660000000000 */
[----:B-1----:R4:W1:Y:S08]  /*0d00*/  SYNCS.EXCH.64 URZ, [UR6+0x1d0], UR8 ;  /* 0x0001d00806ff75b2 */ /* 0x0028700008000100 */
[----:B------:R4:W1:Y:S01]  /*0d10*/  SYNCS.EXCH.64 URZ, [UR6+0x1e0], UR4 ;  /* 0x0001e00406ff75b2 */ /* 0x0008620008000100 */
[----:B------:R4:W1:Y:S01]  /*0d20*/  SYNCS.EXCH.64 URZ, [UR6+0x1d8], UR8 ;  /* 0x0001d80806ff75b2 */ /* 0x0008620008000100 */
[----:B------:R4:W1:Y:S02]  /*0d30*/  SYNCS.EXCH.64 URZ, [UR6+0x1e8], UR4 ;  /* 0x0001e80406ff75b2 */ /* 0x0008640008000100 */
[----:B----4-:R-:W-:Y:S01]  /*0d40*/  NOP ;  /* 0x0000000000007918 */ /* 0x010fe20000000000 */
.L_x_13:
[----:B------:R-:W4:Y:S01]  /*0d50*/  SHFL.IDX PT, R2, R80, RZ, 0x1f ;  /* 0x00001fff50027589 */ /* 0x000f2200000e0000 */
[----:B------:R-:W-:Y:S01]  /*0d60*/  NOP ;  /* 0x0000000000007918 */ /* 0x000fe20000000000 */
[----:B----4-:R-:W-:-:S13]  /*0d70*/  ISETP.NE.AND P0, PT, R2, 0x5, PT ;  /* 0x000000050200780c */ /* 0x010fda0003f05270 */
[----:B------:R-:W-:Y:S05]  /*0d80*/  @P0 BRA `(.L_x_14) ;  /* 0x0000000000580947 */ /* 0x000fea0003800000 */
[----:B-1----:R-:W1:Y:S01]  /*0d90*/  S2UR UR4, SR_CgaCtaId ;  /* 0x00000000000479c3 */ /* 0x002e620000008800 */
        /* <DEDUP_REMOVED lines=12> */
[----:B-1----:R4:W1:Y:S01]  /*0e60*/  SYNCS.EXCH.64 URZ, [UR4+0x1f0], UR8 ;  /* 0x0001f00804ff75b2 */ /* 0x0028620008000100 */
[----:B------:R4:W1:Y:S01]  /*0e70*/  SYNCS.EXCH.64 URZ, [UR4+0x210], UR6 ;  /* 0x0002100604ff75b2 */ /* 0x0008620008000100 */
[----:B------:R4:W1:Y:S01]  /*0e80*/  SYNCS.EXCH.64 URZ, [UR4+0x1f8], UR8 ;  /* 0x0001f80804ff75b2 */ /* 0x0008620008000100 */
[----:B------:R4:W1:Y:S01]  /*0e90*/  SYNCS.EXCH.64 URZ, [UR4+0x218], UR6 ;  /* 0x0002180604ff75b2 */ /* 0x0008620008000100 */
[----:B------:R4:W1:Y:S01]  /*0ea0*/  SYNCS.EXCH.64 URZ, [UR4+0x200], UR8 ;  /* 0x0002000804ff75b2 */ /* 0x0008620008000100 */
[----:B------:R4:W1:Y:S01]  /*0eb0*/  SYNCS.EXCH.64 URZ, [UR4+0x220], UR6 ;  /* 0x0002200604ff75b2 */ /* 0x0008620008000100 */
[----:B------:R4:W1:Y:S01]  /*0ec0*/  SYNCS.EXCH.64 URZ, [UR4+0x208], UR8 ;  /* 0x0002080804ff75b2 */ /* 0x0008620008000100 */
[----:B------:R4:W1:Y:S02]  /*0ed0*/  SYNCS.EXCH.64 URZ, [UR4+0x228], UR6 ;  /* 0x0002280604ff75b2 */ /* 0x0008640008000100 */
[----:B----4-:R-:W-:Y:S01]  /*0ee0*/  NOP ;  /* 0x0000000000007918 */ /* 0x010fe20000000000 */
.L_x_14:
[----:B------:R-:W4:Y:S01]  /*0ef0*/  SHFL.IDX PT, R2, R80, RZ, 0x1f ;  /* 0x00001fff50027589 */ /* 0x000f2200000e0000 */
[----:B------:R-:W1:Y:S01]  /*0f00*/  S2UR UR48, SR_CgaCtaId ;  /* 0x00000000003079c3 */ /* 0x000e620000008800 */
[----:B------:R-:W-:Y:S01]  /*0f10*/  NOP ;  /* 0x0000000000007918 */ /* 0x000fe20000000000 */
[----:B----4-:R-:W-:-:S13]  /*0f20*/  ISETP.NE.AND P0, PT, R2, 0x3, PT ;  /* 0x000000030200780c */ /* 0x010fda0003f05270 */
[----:B-1----:R-:W-:Y:S05]  /*0f30*/  @P0 BRA `(.L_x_15) ;  /* 0x0000000000340947 */ /* 0x002fea0003800000 */
[----:B------:R-:W-:Y:S01]  /*0f40*/  UMOV UR4, 0x400 ;  /* 0x0000040000047882 */ /* 0x000fe20000000000 */
[----:B------:R-:W-:Y:S01]  /*0f50*/  UMOV UR6, 0x20 ;  /* 0x0000002000067882 */ /* 0x000fe20000000000 */
[----:B------:R-:W-:Y:S02]  /*0f60*/  ULEA UR4, UR48, UR4, 0x18 ;  /* 0x0000000430047291 */ /* 0x000fe4000f8ec0ff */
[----:B------:R-:W-:-:S04]  /*0f70*/  UIADD3 UR6, UPT, UPT, -UR6, 0x100000, URZ ;  /* 0x0010000006067890 */ /* 0x000fc8000fffe1ff */
[----:B------:R-:W-:Y:S02]  /*0f80*/  USHF.L.U32 UR7, UR6, 0xb, URZ ;  /* 0x0000000b06077899 */ /* 0x000fe400080006ff */
[----:B------:R-:W-:Y:S01]  /*0f90*/  USHF.L.U32 UR6, UR6, 0x1, URZ ;  /* 0x0000000106067899 */ /* 0x000fe200080006ff */
[----:B------:R-:W-:Y:S01]  /*0fa0*/  ELECT P0, URZ, PT ;  /* 0x0000000000ff782f */ /* 0x000fe20003800000 */
[----:B------:R-:W1:Y:S10]  /*0fb0*/  FENCE.VIEW.ASYNC.S ;  /* 0x00000000000073c6 */ /* 0x000e740000000000 */
[----:B-1----:R1:W4:Y:S01]  /*0fc0*/  SYNCS.EXCH.64 URZ, [UR4+0x230], UR6 ;  /* 0x0002300604ff75b2 */ /* 0x0023220008000100 */
[----:B------:R1:W1:Y:S01]  /*0fd0*/  SYNCS.EXCH.64 URZ, [UR4+0x240], UR6 ;  /* 0x0002400604ff75b2 */ /* 0x0002620008000100 */
[----:B------:R1:W1:Y:S01]  /*0fe0*/  SYNCS.EXCH.64 URZ, [UR4+0x238], UR6 ;  /* 0x0002380604ff75b2 */ /* 0x0002620008000100 */
[----:B------:R1:W1:Y:S01]  /*0ff0*/  SYNCS.EXCH.64 URZ, [UR4+0x248], UR6 ;  /* 0x0002480604ff75b2 */ /* 0x0002620008000100 */
[----:B------:R-:W-:Y:S01]  /*1000*/  NOP ;  /* 0x0000000000007918 */ /* 0x000fe20000000000 */
.L_x_15:
[----:B-1----:R-:W1:Y:S01]  /*1010*/  LDCU UR4, c[0x0][0x36c] ;  /* 0x00006d80ff0477ac */ /* 0x002e620008000800 */
[----:B------:R-:W-:Y:S01]  /*1020*/  ISETP.NE.OR P3, PT, R0, 0x2, !P3 ;  /* 0x000000020000780c */ /* 0x000fe20005f65670 */
[----:B------:R-:W-:Y:S01]  /*1030*/  NOP ;  /* 0x0000000000007918 */ /* 0x000fe20000000000 */
[----:B------:R-:W-:Y:S01]  /*1040*/  LOP3.LUT R0, R76, 0x1f, RZ, 0xc0, !PT ;  /* 0x0000001f4c007812 */ /* 0x000fe200078ec0ff */
[----:B------:R-:W-:Y:S02]  /*1050*/  UISETP.NE.AND UP4, UPT, UR22, URZ, UPT ;  /* 0x000000ff1600728c */ /* 0x000fe4000bf85270 */
[----:B-1----:R-:W-:-:S09]  /*1060*/  UISETP.EQ.U32.AND UP5, UPT, UR4, 0x1, UPT ;  /* 0x000000010400788c */ /* 0x002fd2000bfa2070 */
[----:B------:R-:W-:Y:S05]  /*1070*/  BRA.U !UP5, `(.L_x_16) ;  /* 0x000000010d087547 */ /* 0x000fea000b800000 */
[----:B--234-:R-:W-:Y:S01]  /*1080*/  UCGABAR_ARV ;  /* 0x00000000000079c7 */ /* 0x01cfe20008000000 */
[----:B------:R-:W-:Y:S05]  /*1090*/  BRA `(.L_x_17) ;  /* 0x0000000000047947 */ /* 0x000fea0003800000 */
.L_x_16:
[----:B--234-:R-:W-:Y:S01]  /*10a0*/  NOP ;  /* 0x0000000000007918 */ /* 0x01cfe20000000000 */
.L_x_17:
[----:B------:R-:W1:Y:S01]  /*10b0*/  S2UR UR7, SR_CTAID.X ;  /* 0x00000000000779c3 */ /* 0x000e620000002500 */
[----:B------:R-:W-:-:S05]  /*10c0*/  CS2R.32 R3, SR_CgaSize ;  /* 0x0000000000037805 */ /* 0x000fca0000008a00 */
[----:B------:R-:W-:-:S05]  /*10d0*/  IMAD R3, R3, -0xa0, RZ ;  /* 0xffffff6003037824 */ /* 0x000fca00078e02ff */
[----:B------:R-:W-:-:S14]  /*10e0*/  R2UR UR5, R3 ;  /* 0x00000000030572ca */ /* 0x000fdc00000e0000 */
[----:B------:R-:W2:Y:S01]  /*10f0*/  LDCU UR5, c[0x0][UR5+0x2b0] ;  /* 0x00005600050577ac */ /* 0x000ea20008000800 */
[----:B------:R-:W-:-:S05]  /*1100*/  CS2R.32 R3, SR_CgaSize ;  /* 0x0000000000037805 */ /* 0x000fca0000008a00 */
[----:B------:R-:W-:-:S05]  /*1110*/  IMAD R3, R3, -0xa0, RZ ;  /* 0xffffff6003037824 */ /* 0x000fca00078e02ff */
[----:B------:R-:W-:-:S14]  /*1120*/  R2UR UR4, R3 ;  /* 0x00000000030472ca */ /* 0x000fdc00000e0000 */
[----:B------:R-:W3:Y:S01]  /*1130*/  LDCU UR4, c[0x0][UR4+0x2b4] ;  /* 0x00005680040477ac */ /* 0x000ee20008000800 */
[----:B------:R-:W4:Y:S01]  /*1140*/  S2UR UR8, SR_CTAID.Y ;  /* 0x00000000000879c3 */ /* 0x000f220000002600 */
[----:B------:R-:W3:Y:S01]  /*1150*/  LDCU UR23, c[0x0][0xb24] ;  /* 0x00016480ff1777ac */ /* 0x000ee20008000800 */
[----:B------:R-:W-:-:S05]  /*1160*/  CS2R.32 R3, SR_CgaSize ;  /* 0x0000000000037805 */ /* 0x000fca0000008a00 */
[----:B------:R-:W-:-:S05]  /*1170*/  IMAD R3, R3, -0xa0, RZ ;  /* 0xffffff6003037824 */ /* 0x000fca00078e02ff */
[----:B------:R-:W-:-:S14]  /*1180*/  R2UR UR60, R3 ;  /* 0x00000000033c72ca */ /* 0x000fdc00000e0000 */
[----:B------:R-:W3:Y:S01]  /*1190*/  LDCU UR60, c[0x0][UR60+0x2a0] ;  /* 0x000054003c3c77ac */ /* 0x000ee20008000800 */
[----:B------:R-:W1:Y:S01]  /*11a0*/  S2UR UR36, SR_CTAID.Z ;  /* 0x00000000002479c3 */ /* 0x000e620000002700 */
[----:B------:R-:W-:-:S05]  /*11b0*/  CS2R.32 R3, SR_CgaSize ;  /* 0x0000000000037805 */ /* 0x000fca0000008a00 */
[----:B------:R-:W-:-:S05]  /*11c0*/  IMAD R3, R3, -0xa0, RZ ;  /* 0xffffff6003037824 */ /* 0x000fca00078e02ff */
[----:B------:R-:W-:-:S14]  /*11d0*/  R2UR UR57, R3 ;  /* 0x00000000033972ca */ /* 0x000fdc00000e0000 */
[----:B------:R-:W3:Y:S01]  /*11e0*/  LDCU UR57, c[0x0][UR57+0x2a4] ;  /* 0x00005480393977ac */ /* 0x000ee20008000800 */
[----:B------:R-:W3:Y:S01]  /*11f0*/  LDCU UR40, c[0x0][0xb24] ;  /* 0x00016480ff2877ac */ /* 0x000ee20008000800 */
[----:B-1----:R-:W-:Y:S01]  /*1200*/  I2FP.F32.U32 R3, UR7 ;  /* 0x0000000700037c45 */ /* 0x002fe20008201000 */
[----:B------:R-:W1:Y:S04]  /*1210*/  LDCU UR26, c[0x0][0xb30] ;  /* 0x00016600ff1a77ac */ /* 0x000e680008000800 */
[----:B--2---:R-:W-:Y:S01]  /*1220*/  FMUL R3, R3, UR5 ;  /* 0x0000000503037c20 */ /* 0x004fe20008400000 */
[----:B------:R-:W-:Y:S01]  /*1230*/  USHF.L.U32 UR24, UR48, 0xa, URZ ;  /* 0x0000000a30187899 */ /* 0x000fe200080006ff */
[----:B----4-:R-:W-:Y:S01]  /*1240*/  I2FP.F32.U32 R2, UR8 ;  /* 0x0000000800027c45 */ /* 0x010fe20008201000 */
[----:B---3--:R-:W-:-:S03]  /*1250*/  UISETP.GE.AND UP2, UPT, UR23, 0x1, UPT ;  /* 0x000000011700788c */ /* 0x008fc6000bf46270 */
[----:B------:R-:W2:Y:S01]  /*1260*/  F2I.U32.TRUNC.NTZ R3, R3 ;  /* 0x0000000300037305 */ /* 0x000ea2000020f000 */
[----:B------:R-:W-:Y:S01]  /*1270*/  UMOV UR46, UR7 ;  /* 0x00000007002e7c82 */ /* 0x000fe20008000000 */
[----:B------:R-:W-:Y:S01]  /*1280*/  FMUL R2, R2, UR4 ;  /* 0x0000000402027c20 */ /* 0x000fe20008400000 */
[----:B------:R-:W-:-:S05]  /*1290*/  UMOV UR45, UR8 ;  /* 0x00000008002d7c82 */ /* 0x000fca0008000000 */
[----:B------:R-:W3:Y:S01]  /*12a0*/  F2I.U32.TRUNC.NTZ R2, R2 ;  /* 0x0000000200027305 */ /* 0x000ee2000020f000 */
[----:B--2---:R-:W-:Y:S02]  /*12b0*/  R2UR UR4, R3 ;  /* 0x00000000030472ca */ /* 0x004fe400000e0000 */
[----:B---3--:R-:W-:Y:S02]  /*12c0*/  R2UR UR6, R2 ;  /* 0x00000000020672ca */ /* 0x008fe400000e0000 */
[----:B------:R-:W-:-:S09]  /*12d0*/  PRMT R2, RZ, 0x7610, R2 ;  /* 0x00007610ff027816 */ /* 0x000fd20000000002 */
[----:B------:R-:W-:-:S04]  /*12e0*/  UIADD3 UR5, UPT, UPT, -UR4, URZ, URZ ;  /* 0x000000ff04057290 */ /* 0x000fc8000fffe1ff */
[----:B------:R-:W-:Y:S02]  /*12f0*/  UIMAD UR60, UR60, UR5, UR7 ;  /* 0x000000053c3c72a4 */ /* 0x000fe4000f8e0207 */
[----:B------:R-:W-:-:S04]  /*1300*/  UIADD3 UR4, UPT, UPT, -UR6, URZ, URZ ;  /* 0x000000ff06047290 */ /* 0x000fc8000fffe1ff */
[----:B------:R-:W-:Y:S01]  /*1310*/  UIMAD UR57, UR57, UR4, UR8 ;  /* 0x00000004393972a4 */ /* 0x000fe2000f8e0208 */
[----:B-1----:R-:W-:Y:S11]  /*1320*/  BRA.U UP4, `(.L_x_18) ;  /* 0x0000000104407547 */ /* 0x002ff6000b800000 */
[----:B------:R-:W-:Y:S02]  /*1330*/  UISETP.NE.AND UP0, UPT, UR57, URZ, UPT ;  /* 0x000000ff3900728c */ /* 0x000fe4000bf05270 */
[----:B------:R-:W-:Y:S02]  /*1340*/  UISETP.NE.AND UP1, UPT, UR57, 0x1, UPT ;  /* 0x000000013900788c */ /* 0x000fe4000bf25270 */
[----:B------:R-:W-:Y:S02]  /*1350*/  UISETP.EQ.OR UP0, UPT, UR60, URZ, !UP0 ;  /* 0x000000ff3c00728c */ /* 0x000fe4000c702670 */
[----:B------:R-:W-:Y:S02]  /*1360*/  USEL UR5, URZ, 0x2, UP1 ;  /* 0x00000002ff057887 */ /* 0x000fe40008800000 */
[----:B------:R-:W-:Y:S02]  /*1370*/  USEL UR8, URZ, 0x1, !UP0 ;  /* 0x00000001ff087887 */ /* 0x000fe4000c000000 */
[----:B------:R-:W-:-:S02]  /*1380*/  UISETP.NE.AND UP0, UPT, UR57, 0x2, UPT ;  /* 0x000000023900788c */ /* 0x000fc4000bf05270 */
[----:B------:R-:W-:Y:S02]  /*1390*/  UISETP.NE.AND UP1, UPT, UR57, 0x3, UPT ;  /* 0x000000033900788c */ /* 0x000fe4000bf25270 */
[----:B------:R-:W-:Y:S02]  /*13a0*/  USEL UR4, URZ, 0x4, UP0 ;  /* 0x00000004ff047887 */ /* 0x000fe40008000000 */
[----:B------:R-:W-:Y:S02]  /*13b0*/  UISETP.NE.AND UP0, UPT, UR60, URZ, UPT ;  /* 0x000000ff3c00728c */ /* 0x000fe4000bf05270 */
[----:B------:R-:W-:Y:S02]  /*13c0*/  USEL UR6, URZ, 0x8, UP1 ;  /* 0x00000008ff067887 */ /* 0x000fe40008800000 */
[----:B------:R-:W-:Y:S02]  /*13d0*/  USEL UR7, UR5, 0x2, UP0 ;  /* 0x0000000205077887 */ /* 0x000fe40008000000 */
[----:B------:R-:W-:-:S02]  /*13e0*/  USEL UR4, UR4, 0x4, UP0 ;  /* 0x0000000404047887 */ /* 0x000fc40008000000 */
[----:B------:R-:W-:Y:S02]  /*13f0*/  USEL UR5, UR6, 0x8, UP0 ;  /* 0x0000000806057887 */ /* 0x000fe40008000000 */
[----:B------:R-:W-:-:S04]  /*1400*/  UIADD3 UR4, UPT, UPT, UR4, UR7, UR8 ;  /* 0x0000000704047290 */ /* 0x000fc8000fffe008 */
[----:B------:R-:W-:-:S06]  /*1410*/  UIADD3 UR4, UPT, UPT, UR4, UR5, URZ ;  /* 0x0000000504047290 */ /* 0x000fcc000fffe0ff */
[----:B------:R-:W-:Y:S02]  /*1420*/  MOV R2, UR4 ;  /* 0x0000000400027c02 */ /* 0x000fe40008000f00 */
.L_x_18:
[----:B------:R-:W-:Y:S05]  /*1430*/  BRA.U !UP2, `(.L_x_19) ;  /* 0x000000010ad47547 */ /* 0x000fea000b800000 */
[----:B------:R-:W1:Y:S01]  /*1440*/  LDCU.128 UR12, c[0x0][0xb10] ;  /* 0x00016200ff0c77ac */ /* 0x000e620008000c00 */
[----:B------:R-:W2:Y:S01]  /*1450*/  LDCU UR6, c[0x0][0x370] ;  /* 0x00006e00ff0677ac */ /* 0x000ea20008000800 */
[----:B------:R-:W3:Y:S01]  /*1460*/  LDCU UR5, c[0x0][0x374] ;  /* 0x00006e80ff0577ac */ /* 0x000ee20008000800 */
[----:B------:R-:W4:Y:S01]  /*1470*/  LDCU UR25, c[0x0][0xb0c] ;  /* 0x00016180ff1977ac */ /* 0x000f220008000800 */
[----:B------:R-:W4:Y:S01]  /*1480*/  LDCU UR4, c[0x0][0xb20] ;  /* 0x00016400ff0477ac */ /* 0x000f220008000800 */
[----:B------:R-:W4:Y:S01]  /*1490*/  LDCU.64 UR8, c[0x0][0xb28] ;  /* 0x00016500ff0877ac */ /* 0x000f220008000a00 */
[----:B-1----:R-:W-:Y:S02]  /*14a0*/  UISETP.NE.AND UP0, UPT, UR14, 0x1, UPT ;  /* 0x000000010e00788c */ /* 0x002fe4000bf05270 */
[----:B---3--:R-:W-:Y:S02]  /*14b0*/  UIMAD.WIDE.U32 UR10, UR5, UR15, URZ ;  /* 0x0000000f050a72a5 */ /* 0x008fe4000f8e00ff */
[----:B--2---:R-:W-:-:S02]  /*14c0*/  UIMAD.WIDE.U32 UR18, UR6, UR12, URZ ;  /* 0x0000000c061272a5 */ /* 0x004fc4000f8e00ff */
[----:B----4-:R-:W-:Y:S02]  /*14d0*/  UISETP.NE.AND UP1, UPT, UR25, 0x1, UPT ;  /* 0x000000011900788c */ /* 0x010fe4000bf25270 */
[----:B------:R-:W-:Y:S01]  /*14e0*/  UISETP.NE.AND UP2, UPT, UR23, 0x1, UPT ;  /* 0x000000011700788c */ /* 0x000fe2000bf45270 */
[----:B------:R-:W-:Y:S02]  /*14f0*/  UMOV UR10, UR11 ;  /* 0x0000000b000a7c82 */ /* 0x000fe40008000000 */
[----:B------:R-:W-:Y:S01]  /*1500*/  UMOV UR18, UR19 ;  /* 0x0000001300127c82 */ /* 0x000fe20008000000 */
[----:B------:R-:W-:Y:S02]  /*1510*/  @UP0 USHF.R.U32.HI UR5, URZ, UR4, UR10 ;  /* 0x00000004ff050299 */ /* 0x000fe4000801160a */
[----:B------:R-:W-:Y:S02]  /*1520*/  UIMAD.WIDE.U32 UR20, UR45, UR15, URZ ;  /* 0x0000000f2d1472a5 */ /* 0x000fe4000f8e00ff */
[----:B------:R-:W-:-:S02]  /*1530*/  UIMAD.WIDE.U32 UR10, UR5, UR8, URZ ;  /* 0x00000008050a72a5 */ /* 0x000fc4000f8e00ff */
[----:B------:R-:W-:Y:S02]  /*1540*/  @UP1 USHF.R.U32.HI UR6, URZ, UR13, UR18 ;  /* 0x0000000dff061299 */ /* 0x000fe40008011612 */
[----:B------:R-:W-:Y:S02]  /*1550*/  UIMAD.WIDE.U32 UR16, UR46, UR12, URZ ;  /* 0x0000000c2e1072a5 */ /* 0x000fe4000f8e00ff */
[----:B------:R-:W-:Y:S01]  /*1560*/  UIMAD.WIDE.U32 UR18, UR6, UR8, URZ ;  /* 0x00000008061272a5 */ /* 0x000fe2000f8e00ff */
[----:B------:R-:W-:Y:S01]  /*1570*/  UMOV UR20, UR21 ;  /* 0x0000001500147c82 */ /* 0x000fe20008000000 */
[----:B------:R-:W-:Y:S01]  /*1580*/  UMOV UR10, UR11 ;  /* 0x0000000b000a7c82 */ /* 0x000fe20008000000 */
[----:B------:R-:W-:Y:S02]  /*1590*/  USHF.R.U32.HI UR20, URZ, UR4, UR20 ;  /* 0x00000004ff147299 */ /* 0x000fe40008011614 */
[----:B------:R-:W-:Y:S02]  /*15a0*/  @UP2 USHF.R.U32.HI UR5, URZ, UR9, UR10 ;  /* 0x00000009ff052299 */ /* 0x000fe4000801160a */
[----:B------:R-:W-:Y:S01]  /*15b0*/  UMOV UR7, UR19 ;  /* 0x0000001300077c82 */ /* 0x000fe20008000000 */
[----:B------:R-:W-:Y:S01]  /*15c0*/  UMOV UR16, UR17 ;  /* 0x0000001100107c82 */ /* 0x000fe20008000000 */
[----:B------:R-:W-:-:S02]  /*15d0*/  @UP2 USHF.R.U32.HI UR6, URZ, UR9, UR7 ;  /* 0x00000009ff062299 */ /* 0x000fc40008011607 */
[----:B------:R-:W-:Y:S02]  /*15e0*/  USHF.R.U32.HI UR13, URZ, UR13, UR16 ;  /* 0x0000000dff0d7299 */ /* 0x000fe40008011610 */
[----:B------:R-:W-:Y:S02]  /*15f0*/  USEL UR4, UR45, UR20, !UP0 ;  /* 0x000000142d047287 */ /* 0x000fe4000c000000 */
[----:B------:R-:W-:Y:S02]  /*1600*/  UIMAD UR7, UR5, UR23, URZ ;  /* 0x00000017050772a4 */ /* 0x000fe4000f8e02ff */
[----:B------:R-:W-:Y:S02]  /*1610*/  USEL UR5, UR46, UR13, !UP1 ;  /* 0x0000000d2e057287 */ /* 0x000fe4000c800000 */
[----:B------:R-:W-:Y:S02]  /*1620*/  UIMAD UR12, UR6, UR23, URZ ;  /* 0x00000017060c72a4 */ /* 0x000fe4000f8e02ff */
[----:B------:R-:W-:-:S02]  /*1630*/  UISETP.GE.AND UP0, UPT, UR4, UR7, UPT ;  /* 0x000000070400728c */ /* 0x000fc4000bf06270 */
[----:B------:R-:W-:Y:S02]  /*1640*/  UIMAD.WIDE.U32 UR10, UR4, UR8, URZ ;  /* 0x00000008040a72a5 */ /* 0x000fe4000f8e00ff */
[----:B------:R-:W-:Y:S02]  /*1650*/  UISETP.GE.OR UP0, UPT, UR5, UR12, UP0 ;  /* 0x0000000c0500728c */ /* 0x000fe40008706670 */
[----:B------:R-:W-:Y:S02]  /*1660*/  UIMAD.WIDE.U32 UR12, UR5, UR8, URZ ;  /* 0x00000008050c72a5 */ /* 0x000fe4000f8e00ff */
[----:B------:R-:W-:Y:S01]  /*1670*/  UIADD3 UR10, UPT, UPT, -UR4, URZ, URZ ;  /* 0x000000ff040a7290 */ /* 0x000fe2000fffe1ff */
[----:B------:R-:W-:Y:S01]  /*1680*/  UMOV UR8, UR11 ;  /* 0x0000000b00087c82 */ /* 0x000fe20008000000 */
[----:B------:R-:W-:Y:S02]  /*1690*/  UIADD3 UR11, UPT, UPT, -UR5, URZ, URZ ;  /* 0x000000ff050b7290 */ /* 0x000fe4000fffe1ff */
[----:B------:R-:W-:-:S03]  /*16a0*/  USHF.R.U32.HI UR8, URZ, UR9, UR8 ;  /* 0x00000009ff087299 */ /* 0x000fc60008011608 */
[----:B------:R-:W-:Y:S01]  /*16b0*/  @!UP0 UMOV UR7, UR13 ;  /* 0x0000000d00078c82 */ /* 0x000fe20008000000 */
[----:B------:R-:W-:Y:S02]  /*16c0*/  UIMAD UR45, UR14, UR10, UR45 ;  /* 0x0000000a0e2d72a4 */ /* 0x000fe4000f8e022d */
[----:B------:R-:W-:Y:S02]  /*16d0*/  USEL UR8, UR4, UR8, !UP2 ;  /* 0x0000000804087287 */ /* 0x000fe4000d000000 */
[----:B------:R-:W-:Y:S02]  /*16e0*/  @!UP0 USHF.R.U32.HI UR7, URZ, UR9, UR7 ;  /* 0x00000009ff078299 */ /* 0x000fe40008011607 */
[----:B------:R-:W-:Y:S02]  /*16f0*/  UIADD3 UR9, UPT, UPT, -UR8, URZ, URZ ;  /* 0x000000ff08097290 */ /* 0x000fe4000fffe1ff */
[----:B------:R-:W-:Y:S02]  /*1700*/  @!UP0 USEL UR7, UR5, UR7, !UP2 ;  /* 0x0000000705078287 */ /* 0x000fe4000d000000 */
[----:B------:R-:W-:-:S02]  /*1710*/  UIMAD UR9, UR23, UR9, UR4 ;  /* 0x00000009170972a4 */ /* 0x000fc4000f8e0204 */
[----:B------:R-:W-:Y:S02]  /*1720*/  @!UP0 UIADD3 UR8, UPT, UPT, UR8, -UR7, URZ ;  /* 0x8000000708088290 */ /* 0x000fe4000fffe0ff */
[----:B------:R-:W-:Y:S02]  /*1730*/  @!UP0 UIMAD UR6, UR9, UR6, UR7 ;  /* 0x00000006090682a4 */ /* 0x000fe4000f8e0207 */
[----:B------:R-:W-:Y:S02]  /*1740*/  @!UP0 UIMAD UR4, UR8, UR23, UR5 ;  /* 0x00000017080482a4 */ /* 0x000fe4000f8e0205 */
[----:B------:R-:W-:Y:S02]  /*1750*/  UIMAD UR46, UR25, UR11, UR46 ;  /* 0x0000000b192e72a4 */ /* 0x000fe4000f8e022e */
[----:B------:R-:W-:Y:S01]  /*1760*/  UIMAD UR45, UR4, UR14, UR45 ;  /* 0x0000000e042d72a4 */ /* 0x000fe2000f8e022d */
[----:B------:R-:W-:Y:S02]  /*1770*/  @!UP0 UMOV UR5, UR6 ;  /* 0x0000000600058c82 */ /* 0x000fe40008000000 */
[----:B------:R-:W-:-:S12]  /*1780*/  UIMAD UR46, UR5, UR25, UR46 ;  /* 0x00000019052e72a4 */ /* 0x000fd8000f8e022e */
.L_x_19:
[----:B------:R-:W-:Y:S02]  /*1790*/  UISETP.NE.AND UP1, UPT, UR26, 0x1, UPT ;  /* 0x000000011a00788c */ /* 0x000fe4000bf25270 */
[----:B------:R-:W-:Y:S02]  /*17a0*/  UISETP.NE.AND UP0, UPT, UR22, 0x2, UPT ;  /* 0x000000021600788c */ /* 0x000fe4000bf05270 */
[----:B------:R-:W-:-:S05]  /*17b0*/  ULOP3.LUT UR21, UR24, 0xc00, URZ, 0xc0, !UPT ;  /* 0x00000c0018157892 */ /* 0x000fca000f8ec0ff */
[----:B------:R-:W-:Y:S07]  /*17c0*/  BRA.U UP1, `(.L_x_20) ;  /* 0x0000000101447547 */ /* 0x000fee000b800000 */
[----:B------:R-:W1:Y:S01]  /*17d0*/  LDCU.128 UR8, c[0x0][0xb10] ;  /* 0x00016200ff0877ac */ /* 0x000e620008000c00 */
[----:B------:R-:W2:Y:S01]  /*17e0*/  LDCU UR12, c[0x0][0xb0c] ;  /* 0x00016180ff0c77ac */ /* 0x000ea20008000800 */
[----:B------:R-:W3:Y:S01]  /*17f0*/  LDCU UR13, c[0x0][0xb20] ;  /* 0x00016400ff0d77ac */ /* 0x000ee20008000800 */
[----:B-1----:R-:W-:Y:S02]  /*1800*/  UIMAD.WIDE.U32 UR6, UR46, UR8, URZ ;  /* 0x000000082e0672a5 */ /* 0x002fe4000f8e00ff */
[----:B------:R-:W-:Y:S02]  /*1810*/  UIMAD.WIDE.U32 UR4, UR45, UR11, URZ ;  /* 0x0000000b2d0472a5 */ /* 0x000fe4000f8e00ff */
[----:B--2---:R-:W-:Y:S02]  /*1820*/  UISETP.NE.AND UP2, UPT, UR12, 0x1, UPT ;  /* 0x000000010c00788c */ /* 0x004fe4000bf45270 */
[----:B------:R-:W-:Y:S01]  /*1830*/  UISETP.NE.AND UP1, UPT, UR10, 0x1, UPT ;  /* 0x000000010a00788c */ /* 0x000fe2000bf25270 */
[----:B------:R-:W-:-:S02]  /*1840*/  UMOV UR6, UR7 ;  /* 0x0000000700067c82 */ /* 0x000fc40008000000 */
[----:B------:R-:W-:Y:S01]  /*1850*/  UMOV UR4, UR5 ;  /* 0x0000000500047c82 */ /* 0x000fe20008000000 */
[----:B------:R-:W-:Y:S02]  /*1860*/  USHF.R.U32.HI UR6, URZ, UR9, UR6 ;  /* 0x00000009ff067299 */ /* 0x000fe40008011606 */
[----:B---3--:R-:W-:Y:S02]  /*1870*/  USHF.R.U32.HI UR4, URZ, UR13, UR4 ;  /* 0x0000000dff047299 */ /* 0x008fe40008011604 */
[----:B------:R-:W-:Y:S02]  /*1880*/  USEL UR5, UR46, UR6, !UP2 ;  /* 0x000000062e057287 */ /* 0x000fe4000d000000 */
[----:B------:R-:W-:-:S04]  /*1890*/  USEL UR4, UR45, UR4, !UP1 ;  /* 0x000000042d047287 */ /* 0x000fc8000c800000 */
[----:B------:R-:W-:Y:S02]  /*18a0*/  UIADD3 UR6, UPT, UPT, UR5, -UR4, URZ ;  /* 0x8000000405067290 */ /* 0x000fe4000fffe0ff */
[----:B------:R-:W-:Y:S02]  /*18b0*/  UIADD3 UR4, UPT, UPT, -UR5, UR4, URZ ;  /* 0x0000000405047290 */ /* 0x000fe4000fffe1ff */
[----:B------:R-:W-:Y:S02]  /*18c0*/  UIMAD UR45, UR6, UR10, UR45 ;  /* 0x0000000a062d72a4 */ /* 0x000fe4000f8e022d */
[----:B------:R-:W-:-:S12]  /*18d0*/  UIMAD UR46, UR4, UR12, UR46 ;  /* 0x0000000c042e72a4 */ /* 0x000fd8000f8e022e */
.L_x_20:
[----:B------:R-:W-:Y:S05]  /*18e0*/  BRA.U !UP5, `(.L_x_21) ;  /* 0x000000010d0c7547 */ /* 0x000fea000b800000 */
[----:B------:R-:W-:Y:S01]  /*18f0*/  UCGABAR_WAIT ;  /* 0x0000000000007dc7 */ /* 0x000fe20008000000 */
[----:B------:R-:W-:Y:S01]  /*1900*/  CCTL.IVALL ;  /* 0x00000000ff00798f */ /* 0x000fe20002000000 */
[----:B------:R-:W-:Y:S05]  /*1910*/  BRA `(.L_x_22) ;  /* 0x0000000000047947 */ /* 0x000fea0003800000 */
.L_x_21:
[----:B------:R-:W-:Y:S06]  /*1920*/  BAR.SYNC.DEFER_BLOCKING 0x0 ;  /* 0x0000000000007b1d */ /* 0x000fec0000010000 */
.L_x_22:
[----:B------:R-:W-:Y:S05]  /*1930*/  BRA.U UP0, `(.L_x_23) ;  /* 0x0000001d00f87547 */ /* 0x000fea000b800000 */
[----:B------:R-:W1:Y:S01]  /*1940*/  LDCU UR6, c[0x0][0x38c] ;  /* 0x00007180ff0677ac */ /* 0x000e620008000800 */
[----:B------:R-:W-:Y:S01]  /*1950*/  PLOP3.LUT P1, PT, PT, PT, UP3, 0x80, 0x8 ;  /* 0x000000000008781c */ /* 0x000fe20003f2f038 */
[----:B------:R-:W-:Y:S01]  /*1960*/  IMAD.MOV.U32 R12, RZ, RZ, 0x1 ;  /* 0x00000001ff0c7424 */ /* 0x000fe200078e00ff */
[----:B------:R-:W-:Y:S01]  /*1970*/  ISETP.EQ.OR P2, PT, R0, RZ, P3 ;  /* 0x000000ff0000720c */ /* 0x000fe20001f42670 */
[----:B------:R-:W-:Y:S01]  /*1980*/  UISETP.NE.AND UP1, UPT, UR22, URZ, UPT ;  /* 0x000000ff1600728c */ /* 0x000fe2000bf25270 */
[----:B------:R-:W-:Y:S02]  /*1990*/  PLOP3.LUT P1, PT, P1, PT, PT, 0x8, 0x80 ;  /* 0x000000000080781c */ /* 0x000fe40000f2e170 */
[----:B------:R-:W-:Y:S01]  /*19a0*/  CS2R R10, SRZ ;  /* 0x00000000000a7805 */ /* 0x000fe2000001ff00 */
[----:B------:R-:W-:Y:S01]  /*19b0*/  IMAD.MOV.U32 R9, RZ, RZ, RZ ;  /* 0x000000ffff097224 */ /* 0x000fe200078e00ff */
[----:B------:R-:W2:Y:S01]  /*19c0*/  LDCU UR39, c[0x0][0x370] ;  /* 0x00006e00ff2777ac */ /* 0x000ea20008000800 */
[----:B------:R-:W-:Y:S01]  /*19d0*/  IMAD.MOV.U32 R8, RZ, RZ, 0x1 ;  /* 0x00000001ff087424 */ /* 0x000fe200078e00ff */
[----:B------:R-:W3:Y:S01]  /*19e0*/  LDCU.64 UR28, c[0x0][0x348] ;  /* 0x00006900ff1c77ac */ /* 0x000ee20008000a00 */
[----:B------:R-:W-:-:S02]  /*19f0*/  USHF.R.U32.HI UR44, URZ, 0x6, UR21 ;  /* 0x00000006ff2c7899 */ /* 0x000fc40008011615 */
[----:B-1----:R-:W-:Y:S02]  /*1a00*/  UIADD3 UR5, UPT, UPT, UR6, 0x3f, URZ ;  /* 0x0000003f06057890 */ /* 0x002fe4000fffe0ff */
[----:B------:R-:W-:Y:S02]  /*1a10*/  UIADD3 UR47, UPT, UPT, UR6, 0x7e, URZ ;  /* 0x0000007e062f7890 */ /* 0x000fe4000fffe0ff */
[----:B------:R-:W-:Y:S01]  /*1a20*/  USHF.R.S32.HI UR4, URZ, 0x1f, UR5 ;  /* 0x0000001fff047899 */ /* 0x000fe20008011405 */
[----:B------:R-:W1:Y:S03]  /*1a30*/  LDCU UR38, c[0x0][0x374] ;  /* 0x00006e80ff2677ac */ /* 0x000e660008000800 */
[----:B------:R-:W-:Y:S02]  /*1a40*/  ULEA.HI UR4, UR4, UR5, URZ, 0x6 ;  /* 0x0000000504047291 */ /* 0x000fe4000f8f30ff */
[----:B------:R-:W-:-:S02]  /*1a50*/  USEL UR25, UR34, 0x2, UP1 ;  /* 0x0000000222197887 */ /* 0x000fc40008800000 */
[----:B------:R-:W-:Y:S02]  /*1a60*/  USHF.R.S32.HI UR42, URZ, 0x6, UR4 ;  /* 0x00000006ff2a7899 */ /* 0x000fe40008011404 */
[----:B------:R-:W-:Y:S02]  /*1a70*/  UIADD3 UR4, UPT, UPT, UR6, -0x1, URZ ;  /* 0xffffffff06047890 */ /* 0x000fe4000fffe0ff */
[----:B------:R-:W-:Y:S02]  /*1a80*/  UISETP.LT.U32.AND UP0, UPT, UR42, 0x1b, UPT ;  /* 0x0000001b2a00788c */ /* 0x000fe4000bf01070 */
[----:B------:R-:W-:Y:S02]  /*1a90*/  UISETP.GE.U32.AND UP2, UPT, UR4, -0x7f, UPT ;  /* 0xffffff810400788c */ /* 0x000fe4000bf46070 */
[----:B------:R-:W-:Y:S01]  /*1aa0*/  USEL UR41, UR42, 0x1b, UP0 ;  /* 0x0000001b2a297887 */ /* 0x000fe20008000000 */
[----:B------:R-:W-:-:S03]  /*1ab0*/  UMOV UR5, URZ ;  /* 0x000000ff00057c82 */ /* 0x000fc60008000000 */
[----:B------:R-:W-:Y:S02]  /*1ac0*/  UIADD3 UR24, UPT, UPT, UR41, -0x1, URZ ;  /* 0xffffffff29187890 */ /* 0x000fe4000fffe0ff */
[----:B------:R-:W-:-:S03]  /*1ad0*/  UIADD3 UR43, UPT, UPT, UR42, -UR41, URZ ;  /* 0x800000292a2b7290 */ /* 0x000fc6000fffe0ff */
[----:B------:R-:W-:-:S04]  /*1ae0*/  @UP2 UIADD3 UR24, UPT, UPT, UR41, URZ, URZ ;  /* 0x000000ff29182290 */ /* 0x000fc8000fffe0ff */
[----:B-123--:R-:W-:-:S12]  /*1af0*/  UIADD3 UR24, UPT, UPT, UR24, 0x1, URZ ;  /* 0x0000000118187890 */ /* 0x00efd8000fffe0ff */
.L_x_43:
[----:B------:R-:W-:Y:S01]  /*1b00*/  UISETP.NE.AND UP0, UPT, UR48, URZ, UPT ;  /* 0x000000ff3000728c */ /* 0x000fe2000bf05270 */
[----:B------:R-:W1:Y:S08]  /*1b10*/  S2UR UR48, SR_CgaCtaId ;  /* 0x00000000003079c3 */ /* 0x000e700000008800 */
[----:B------:R-:W-:Y:S05]  /*1b20*/  BRA.U UP0, `(.L_x_24) ;  /* 0x0000000100347547 */ /* 0x000fea000b800000 */
[----:B------:R-:W2:Y:S01]  /*1b30*/  S2R R0, SR_CgaCtaId ;  /* 0x0000000000007919 */ /* 0x000ea20000008800 */
[----:B------:R-:W-:-:S04]  /*1b40*/  MOV R2, 0x400 ;  /* 0x0000040000027802 */ /* 0x000fc80000000f00 */
[----:B--2---:R-:W-:Y:S02]  /*1b50*/  LEA R0, R0, R2, 0x18 ;  /* 0x0000000200007211 */ /* 0x004fe400078ec0ff */
[----:B------:R-:W-:-:S03]  /*1b60*/  SHF.L.U32 R2, R8, 0x1f, RZ ;  /* 0x0000001f08027819 */ /* 0x000fc600000006ff */
[----:B------:R-:W-:-:S04]  /*1b70*/  IMAD R0, R9, 0x8, R0 ;  /* 0x0000000809007824 */ /* 0x000fc800078e0200 */
[----:B------:R-:W2:Y:S02]  /*1b80*/  SYNCS.PHASECHK.TRANS64.TRYWAIT P0, [R0+URZ+0x240], R2 ;  /* 0x00024002000075a7 */ /* 0x000ea400080011ff */
[----:B--2---:R-:W-:Y:S05]  /*1b90*/  @!P0 BRA `(.L_x_25) ;  /* 0x0000005800ec8947 */ /* 0x004fea0003800000 */
.L_x_126:
[----:B------:R-:W-:Y:S01]  /*1ba0*/  VIADD R9, R9, 0x1 ;  /* 0x0000000109097836 */ /* 0x000fe20000000000 */
[----:B------:R2:W-:Y:S04]  /*1bb0*/  SYNCS.ARRIVE.TRANS64.A1T0 RZ, [R0+URZ+0x230], RZ ;  /* 0x000230ff00ff79a7 */ /* 0x0005e800081000ff */
[----:B------:R-:W-:-:S04]  /*1bc0*/  ISETP.NE.AND P0, PT, R9, 0x2, PT ;  /* 0x000000020900780c */ /* 0x000fc80003f05270 */
[----:B------:R-:W-:Y:S02]  /*1bd0*/  SEL R9, R9, RZ, P0 ;  /* 0x000000ff09097207 */ /* 0x000fe40000000000 */
[----:B--2---:R-:W-:-:S04]  /*1be0*/  SEL R0, RZ, 0x1, P0 ;  /* 0x00000001ff007807 */ /* 0x004fc80000000000 */
[----:B------:R-:W-:-:S07]  /*1bf0*/  LOP3.LUT R8, R8, R0, RZ, 0x3c, !PT ;  /* 0x0000000008087212 */ /* 0x000fce00078e3cff */
.L_x_24:
[----:B------:R-:W-:Y:S01]  /*1c00*/  UMOV UR6, 0x400 ;  /* 0x0000040000067882 */ /* 0x000fe20000000000 */
[----:B------:R-:W-:Y:S01]  /*1c10*/  SHF.L.U32 R0, R12, 0x1f, RZ ;  /* 0x0000001f0c007819 */ /* 0x000fe200000006ff */
[----:B-1----:R-:W-:Y:S02]  /*1c20*/  ULEA UR6, UR48, UR6, 0x18 ;  /* 0x0000000630067291 */ /* 0x002fe4000f8ec0ff */
[----:B------:R-:W-:Y:S02]  /*1c30*/  UISETP.GE.U32.AND UP0, UPT, UR47, 0x7f, UPT ;  /* 0x0000007f2f00788c */ /* 0x000fe4000bf06070 */
[----:B------:R-:W-:Y:S02]  /*1c40*/  ULEA UR4, UR5, UR6, 0x3 ;  /* 0x0000000605047291 */ /* 0x000fe4000f8e18ff */
[----:B------:R-:W-:Y:S02]  /*1c50*/  USHF.L.U32 UR11, UR45, 0x6, URZ ;  /* 0x000000062d0b7899 */ /* 0x000fe400080006ff */
[----:B------:R-:W-:Y:S01]  /*1c60*/  ULEA UR35, UR46, UR44, 0x6 ;  /* 0x0000002c2e237291 */ /* 0x000fe2000f8e30ff */
[----:B------:R-:W-:-:S04]  /*1c70*/  UMOV UR13, URZ ;  /* 0x000000ff000d7c82 */ /* 0x000fc80008000000 */
[----:B------:R1:W2:Y:S01]  /*1c80*/  SYNCS.PHASECHK.TRANS64.TRYWAIT P0, [UR4+0xd8], R0 ;  /* 0x0000d800ff0075a7 */ /* 0x0002a20008001104 */
[----:B------:R-:W-:Y:S06]  /*1c90*/  BRA.U !UP0, `(.L_x_26) ;  /* 0x0000000108bc7547 */ /* 0x000fec000b800000 */
[----:B------:R-:W-:Y:S01]  /*1ca0*/  UMOV UR7, URZ ;  /* 0x000000ff00077c82 */ /* 0x000fe20008000000 */
[----:B------:R-:W-:-:S05]  /*1cb0*/  UMOV UR4, UR5 ;  /* 0x0000000500047c82 */ /* 0x000fca0008000000 */
.L_x_32:
[----:B------:R-:W-:Y:S01]  /*1cc0*/  ULEA UR33, UR4, UR6, 0x3 ;  /* 0x0000000604217291 */ /* 0x000fe2000f8e18ff */
[----:B--2---:R-:W-:Y:S01]  /*1cd0*/  @!P3 MOV R2, 0x2000 ;  /* 0x000020000002b802 */ /* 0x004fe20000000f00 */
[----:B--2-4-:R-:W-:Y:S10]  /*1ce0*/  @P0 BRA `(.L_x_27) ;  /* 0x00000000000c0947 */ /* 0x014ff40003800000 */
[----:B------:R-:W-:-:S04]  /*1cf0*/  SHF.L.U32 R3, R12, 0x1f, RZ ;  /* 0x0000001f0c037819 */ /* 0x000fc800000006ff */
[----:B------:R-:W2:Y:S02]  /*1d00*/  SYNCS.PHASECHK.TRANS64.TRYWAIT P0, [UR33+0xd8], R3 ;  /* 0x0000d803ff0075a7 */ /* 0x000ea40008001121 */
[----:B--2---:R-:W-:Y:S05]  /*1d10*/  @!P0 BRA `(.L_x_28) ;  /* 0x0000005800a08947 */ /* 0x004fea0003800000 */
.L_x_27:
[----:B------:R2:W-:Y:S01]  /*1d20*/  @!P3 SYNCS.ARRIVE.TRANS64 RZ, [UR33], R2 ;  /* 0x00000002ffffb9a7 */ /* 0x0005e20008000021 */
[----:B------:R-:W-:-:S04]  /*1d30*/  ULOP3.LUT UR5, UR25, 0x2, URZ, 0xfc, !UPT ;  /* 0x0000000219057892 */ /* 0x000fc8000f8efcff */
[----:B------:R-:W-:-:S09]  /*1d40*/  UISETP.NE.AND UP0, UPT, UR5, 0x2, UPT ;  /* 0x000000020500788c */ /* 0x000fd2000bf05270 */
[----:B------:R-:W-:Y:S05]  /*1d50*/  BRA.U UP0, `(.L_x_29) ;  /* 0x0000000100047547 */ /* 0x000fea000b800000 */
[----:B------:R-:W-:Y:S05]  /*1d60*/  BPT.TRAP 0x1 ;  /* 0x000000040000795c */ /* 0x000fea0000300000 */
.L_x_29:
[----:B------:R-:W-:Y:S04]  /*1d70*/  BSSY.RECONVERGENT B0, `(.L_x_30) ;  /* 0x0000003000007945 */ /* 0x000fe80003800200 */
[----:B------:R-:W-:Y:S05]  /*1d80*/  @P2 BRA `(.L_x_31) ;  /* 0x0000000000042947 */ /* 0x000fea0003800000 */
[----:B------:R-:W-:Y:S05]  /*1d90*/  BPT.TRAP 0x1 ;  /* 0x000000040000795c */ /* 0x000fea0000300000 */
.L_x_31:
[----:B------:R-:W-:Y:S05]  /*1da0*/  BSYNC.RECONVERGENT B0 ;  /* 0x0000000000007941 */ /* 0x000fea0003800200 */
.L_x_30:
[----:B------:R-:W-:Y:S02]  /*1db0*/  UIADD3 UR5, UPT, UPT, UR4, 0x1, URZ ;  /* 0x0000000104057890 */ /* 0x000fe4000fffe0ff */
[----:B------:R-:W-:Y:S02]  /*1dc0*/  UIADD3 UR16, UP1, UPT, UR28, 0x80, URZ ;  /* 0x000000801c107890 */ /* 0x000fe4000ff3e0ff */
[----:B------:R-:W-:Y:S02]  /*1dd0*/  UISETP.NE.AND UP0, UPT, UR5, 0x1b, UPT ;  /* 0x0000001b0500788c */ /* 0x000fe4000bf05270 */
[----:B------:R-:W-:Y:S02]  /*1de0*/  USHF.L.U32 UR34, UR7, 0x6, URZ ;  /* 0x0000000607227899 */ /* 0x000fe400080006ff */
[----:B------:R-:W-:Y:S02]  /*1df0*/  USEL UR9, URZ, 0x1, UP0 ;  /* 0x00000001ff097887 */ /* 0x000fe40008000000 */
[----:B------:R-:W-:-:S02]  /*1e00*/  USEL UR5, UR5, URZ, UP0 ;  /* 0x000000ff05057287 */ /* 0x000fc40008000000 */
[----:B------:R-:W-:Y:S02]  /*1e10*/  UIADD3 UR14, UP0, UPT, UR28, 0x180, URZ ;  /* 0x000001801c0e7890 */ /* 0x000fe4000ff1e0ff */
[----:B------:R-:W-:Y:S01]  /*1e20*/  ULEA UR8, UR5, UR6, 0x3 ;  /* 0x0000000605087291 */ /* 0x000fe2000f8e18ff */
[----:B------:R-:W-:Y:S01]  /*1e30*/  LOP3.LUT R12, R12, UR9, RZ, 0x3c, !PT ;  /* 0x000000090c0c7c12 */ /* 0x000fe2000f8e3cff */
[----:B------:R-:W-:Y:S02]  /*1e40*/  UIADD3.X UR17, UPT, UPT, URZ, UR29, URZ, UP1, !UPT ;  /* 0x0000001dff117290 */ /* 0x000fe40008ffe4ff */
[----:B------:R-:W-:Y:S01]  /*1e50*/  UIADD3.X UR15, UPT, UPT, URZ, UR29, URZ, UP0, !UPT ;  /* 0x0000001dff0f7290 */ /* 0x000fe200087fe4ff */
[----:B-1----:R-:W-:Y:S01]  /*1e60*/  SHF.L.U32 R0, R12, 0x1f, RZ ;  /* 0x0000001f0c007819 */ /* 0x002fe200000006ff */
[----:B------:R-:W-:Y:S01]  /*1e70*/  UMOV UR18, 0x0 ;  /* 0x0000000000127882 */ /* 0x000fe20000000000 */
[----:B------:R-:W-:Y:S01]  /*1e80*/  UMOV UR19, 0x10000000 ;  /* 0x1000000000137882 */ /* 0x000fe20000000000 */
[----:B------:R-:W-:Y:S01]  /*1e90*/  UMOV UR12, UR36 ;  /* 0x00000024000c7c82 */ /* 0x000fe20008000000 */
[----:B------:R3:W4:Y:S01]  /*1ea0*/  SYNCS.PHASECHK.TRANS64.TRYWAIT P0, [UR8+0xd8], R0 ;  /* 0x0000d800ff0075a7 */ /* 0x0007220008001108 */
[----:B------:R-:W-:Y:S01]  /*1eb0*/  USHF.L.U32 UR8, UR4, 0xc, URZ ;  /* 0x0000000c04087899 */ /* 0x000fe200080006ff */
[----:B------:R-:W-:-:S02]  /*1ec0*/  UMOV UR9, UR33 ;  /* 0x0000002100097c82 */ /* 0x000fc40008000000 */
[----:B------:R-:W-:Y:S01]  /*1ed0*/  UMOV UR4, 0xf0000 ;  /* 0x000f000000047882 */ /* 0x000fe20000000000 */
[----:B------:R-:W-:Y:S02]  /*1ee0*/  ULOP3.LUT UR32, UR8, UR21, URZ, 0xfc, !UPT ;  /* 0x0000001508207292 */ /* 0x000fe4000f8efcff */
[----:B------:R-:W-:Y:S02]  /*1ef0*/  UIADD3 UR8, UPT, UPT, UR6, 0x1d600, UR8 ;  /* 0x0001d60006087890 */ /* 0x000fe4000fffe008 */
[----:B------:R-:W-:Y:S01]  /*1f00*/  UIADD3 UR32, UPT, UPT, UR6, 0x2600, UR32 ;  /* 0x0000260006207890 */ /* 0x000fe2000fffe020 */
[----:B------:R-:W-:Y:S01]  /*1f10*/  UMOV UR10, UR34 ;  /* 0x00000022000a7c82 */ /* 0x000fe20008000000 */
[----:B------:R-:W-:Y:S01]  /*1f20*/  UIADD3 UR7, UPT, UPT, UR7, 0x1, URZ ;  /* 0x0000000107077890 */ /* 0x000fe2000fffe0ff */
[----:B------:R-:W-:-:S03]  /*1f30*/  UMOV UR13, UR24 ;  /* 0x00000018000d7c82 */ /* 0x000fc60008000000 */
[----:B------:R-:W-:-:S03]  /*1f40*/  UISETP.NE.AND UP0, UPT, UR7, UR24, UPT ;  /* 0x000000180700728c */ /* 0x000fc6000bf05270 */
[----:B------:R1:W-:Y:S01]  /*1f50*/  UTMALDG.3D.MULTICAST [UR32], [UR16], UR4, desc[UR18] ;  /* 0x00001220100073b4 */ /* 0x0003e20008011804 */
[----:B------:R3:W-:Y:S01]  /*1f60*/  UTMALDG.3D [UR8], [UR14], desc[UR18] ;  /* 0x000012080e0075b4 */ /* 0x0007e20008011000 */
[----:B-1----:R-:W-:-:S04]  /*1f70*/  UMOV UR4, UR5 ;  /* 0x0000000500047c82 */ /* 0x002fc80008000000 */
[----:B---3--:R-:W-:Y:S05]  /*1f80*/  BRA.U UP0, `(.L_x_32) ;  /* 0xfffffffd004c7547 */ /* 0x008fea000b83ffff */
.L_x_26:
[----:B------:R-:W-:Y:S01]  /*1f90*/  ULEA UR4, UR5, UR6, 0x3 ;  /* 0x0000000605047291 */ /* 0x000fe2000f8e18ff */
[----:B-1----:R-:W-:Y:S01]  /*1fa0*/  SHF.L.U32 R0, R12, 0x1f, RZ ;  /* 0x0000001f0c007819 */ /* 0x002fe200000006ff */
[----:B------:R-:W-:Y:S01]  /*1fb0*/  @!P1 SYNCS.ARRIVE.TRANS64.A1T0 RZ, [UR6+0x1c8], RZ ;  /* 0x0001c8ffffff99a7 */ /* 0x000fe20008100006 */
[----:B------:R-:W-:-:S06]  /*1fc0*/  UISETP.GT.AND UP0, UPT, UR42, UR41, UPT ;  /* 0x000000292a00728c */ /* 0x000fcc000bf04270 */
[----:B--2-4-:R1:W2:Y:S03]  /*1fd0*/  SYNCS.PHASECHK.TRANS64.TRYWAIT P0, [UR4+0xd8], R0 ;  /* 0x0000d800ff0075a7 */ /* 0x0142a60008001104 */
[----:B------:R-:W-:Y:S05]  /*1fe0*/  BRA.U !UP0, `(.L_x_33) ;  /* 0x0000000108c07547 */ /* 0x000fea000b800000 */
[----:B------:R-:W-:Y:S01]  /*1ff0*/  UIADD3 UR26, UPT, UPT, UR43, UR13, URZ ;  /* 0x0000000d2b1a7290 */ /* 0x000fe2000fffe0ff */
[----:B------:R-:W-:-:S11]  /*2000*/  UMOV UR4, UR5 ;  /* 0x0000000500047c82 */ /* 0x000fd60008000000 */
.L_x_39:
[----:B------:R-:W-:Y:S01]  /*2010*/  ULEA UR17, UR4, UR6, 0x3 ;  /* 0x0000000604117291 */ /* 0x000fe2000f8e18ff */
[----:B--2---:R-:W-:Y:S01]  /*2020*/  @!P3 MOV R2, 0x2000 ;  /* 0x000020000002b802 */ /* 0x004fe20000000f00 */
[----:B--2-4-:R-:W-:Y:S10]  /*2030*/  @P0 BRA `(.L_x_34) ;  /* 0x00000000000c0947 */ /* 0x014ff40003800000 */
[----:B------:R-:W-:-:S04]  /*2040*/  SHF.L.U32 R3, R12, 0x1f, RZ ;  /* 0x0000001f0c037819 */ /* 0x000fc800000006ff */
[----:B------:R-:W2:Y:S02]  /*2050*/  SYNCS.PHASECHK.TRANS64.TRYWAIT P0, [UR17+0xd8], R3 ;  /* 0x0000d803ff0075a7 */ /* 0x000ea40008001111 */
[----:B--2---:R-:W-:Y:S05]  /*2060*/  @!P0 BRA `(.L_x_35) ;  /* 0x0000005400e48947 */ /* 0x004fea0003800000 */
.L_x_34:
[----:B------:R2:W-:Y:S01]  /*2070*/  @!P3 SYNCS.ARRIVE.TRANS64 RZ, [UR17], R2 ;  /* 0x00000002ffffb9a7 */ /* 0x0005e20008000011 */
[----:B------:R-:W-:-:S04]  /*2080*/  ULOP3.LUT UR5, UR25, 0x2, URZ, 0xfc, !UPT ;  /* 0x0000000219057892 */ /* 0x000fc8000f8efcff */
[----:B------:R-:W-:-:S09]  /*2090*/  UISETP.NE.AND UP0, UPT, UR5, 0x2, UPT ;  /* 0x000000020500788c */ /* 0x000fd2000bf05270 */
[----:B------:R-:W-:Y:S05]  /*20a0*/  BRA.U UP0, `(.L_x_36) ;  /* 0x0000000100047547 */ /* 0x000fea000b800000 */
[----:B------:R-:W-:Y:S05]  /*20b0*/  BPT.TRAP 0x1 ;  /* 0x000000040000795c */ /* 0x000fea0000300000 */
.L_x_36:
[----:B------:R-:W-:Y:S04]  /*20c0*/  BSSY.RECONVERGENT B0, `(.L_x_37) ;  /* 0x0000003000007945 */ /* 0x000fe80003800200 */
[----:B------:R-:W-:Y:S05]  /*20d0*/  @P2 BRA `(.L_x_38) ;  /* 0x0000000000042947 */ /* 0x000fea0003800000 */
[----:B------:R-:W-:Y:S05]  /*20e0*/  BPT.TRAP 0x1 ;  /* 0x000000040000795c */ /* 0x000fea0000300000 */
.L_x_38:
[----:B------:R-:W-:Y:S05]  /*20f0*/  BSYNC.RECONVERGENT B0 ;  /* 0x0000000000007941 */ /* 0x000fea0003800200 */
.L_x_37:
[----:B------:R-:W-:Y:S02]  /*2100*/  UIADD3 UR5, UPT, UPT, UR4, 0x1, URZ ;  /* 0x0000000104057890 */ /* 0x000fe4000fffe0ff */
[----:B------:R-:W-:Y:S02]  /*2110*/  UIADD3 UR14, UP1, UPT, UR28, 0x80, URZ ;  /* 0x000000801c0e7890 */ /* 0x000fe4000ff3e0ff */
[----:B------:R-:W-:Y:S02]  /*2120*/  UISETP.NE.AND UP0, UPT, UR5, 0x1b, UPT ;  /* 0x0000001b0500788c */ /* 0x000fe4000bf05270 */
[----:B------:R-:W-:Y:S02]  /*2130*/  USHF.L.U32 UR18, UR13, 0x6, URZ ;  /* 0x000000060d127899 */ /* 0x000fe400080006ff */
[----:B------:R-:W-:Y:S02]  /*2140*/  USEL UR8, URZ, 0x1, UP0 ;  /* 0x00000001ff087887 */ /* 0x000fe40008000000 */
[----:B------:R-:W-:-:S02]  /*2150*/  USEL UR5, UR5, URZ, UP0 ;  /* 0x000000ff05057287 */ /* 0x000fc40008000000 */
[----:B------:R-:W-:Y:S02]  /*2160*/  UIADD3 UR22, UP0, UPT, UR28, 0x180, URZ ;  /* 0x000001801c167890 */ /* 0x000fe4000ff1e0ff */
[----:B------:R-:W-:Y:S01]  /*2170*/  LOP3.LUT R12, R12, UR8, RZ, 0x3c, !PT ;  /* 0x000000080c0c7c12 */ /* 0x000fe2000f8e3cff */
[----:B------:R-:W-:Y:S02]  /*2180*/  USHF.L.U32 UR8, UR4, 0xc, URZ ;  /* 0x0000000c04087899 */ /* 0x000fe400080006ff */
[----:B------:R-:W-:Y:S01]  /*2190*/  ULEA UR7, UR5, UR6, 0x3 ;  /* 0x0000000605077291 */ /* 0x000fe2000f8e18ff */
[----:B-1----:R-:W-:Y:S01]  /*21a0*/  SHF.L.U32 R0, R12, 0x1f, RZ ;  /* 0x0000001f0c007819 */ /* 0x002fe200000006ff */
[----:B------:R-:W-:Y:S02]  /*21b0*/  ULOP3.LUT UR16, UR8, UR21, URZ, 0xfc, !UPT ;  /* 0x0000001508107292 */ /* 0x000fe4000f8efcff */
[----:B------:R-:W-:Y:S02]  /*21c0*/  UIADD3.X UR15, UPT, UPT, URZ, UR29, URZ, UP1, !UPT ;  /* 0x0000001dff0f7290 */ /* 0x000fe40008ffe4ff */
[----:B------:R-:W-:-:S02]  /*21d0*/  UIADD3 UR16, UPT, UPT, UR6, 0x2600, UR16 ;  /* 0x0000260006107890 */ /* 0x000fc4000fffe010 */
[----:B------:R-:W-:Y:S01]  /*21e0*/  UIADD3 UR8, UPT, UPT, UR6, 0x1d600, UR8 ;  /* 0x0001d60006087890 */ /* 0x000fe2000fffe008 */
[----:B------:R3:W4:Y:S01]  /*21f0*/  SYNCS.PHASECHK.TRANS64.TRYWAIT P0, [UR7+0xd8], R0 ;  /* 0x0000d800ff0075a7 */ /* 0x0007220008001107 */
[----:B------:R-:W-:Y:S01]  /*2200*/  UIADD3.X UR23, UPT, UPT, URZ, UR29, URZ, UP0, !UPT ;  /* 0x0000001dff177290 */ /* 0x000fe200087fe4ff */
[----:B------:R-:W-:Y:S01]  /*2210*/  UMOV UR4, 0xf0000 ;  /* 0x000f000000047882 */ /* 0x000fe20000000000 */
[----:B------:R-:W-:Y:S01]  /*2220*/  UMOV UR30, 0x0 ;  /* 0x00000000001e7882 */ /* 0x000fe20000000000 */
[----:B------:R-:W-:Y:S01]  /*2230*/  UMOV UR31, 0x10000000 ;  /* 0x10000000001f7882 */ /* 0x000fe20000000000 */
[----:B------:R-:W-:Y:S01]  /*2240*/  UMOV UR19, UR35 ;  /* 0x0000002300137c82 */ /* 0x000fe20008000000 */
[----:B------:R-:W-:Y:S01]  /*2250*/  UMOV UR20, UR36 ;  /* 0x0000002400147c82 */ /* 0x000fe20008000000 */
[----:B------:R-:W-:Y:S01]  /*2260*/  UMOV UR12, UR36 ;  /* 0x00000024000c7c82 */ /* 0x000fe20008000000 */
[----:B------:R-:W-:Y:S01]  /*2270*/  UMOV UR9, UR17 ;  /* 0x0000001100097c82 */ /* 0x000fe20008000000 */
[----:B------:R-:W-:Y:S01]  /*2280*/  UMOV UR10, UR18 ;  /* 0x00000012000a7c82 */ /* 0x000fe20008000000 */
[----:B------:R1:W-:Y:S01]  /*2290*/  UTMALDG.3D.MULTICAST [UR16], [UR14], UR4, desc[UR30] ;  /* 0x00001e100e0073b4 */ /* 0x0003e20008011804 */
[----:B------:R-:W-:-:S04]  /*22a0*/  UIADD3 UR13, UPT, UPT, UR13, 0x1, URZ ;  /* 0x000000010d0d7890 */ /* 0x000fc8000fffe0ff */
[----:B------:R-:W-:Y:S01]  /*22b0*/  UISETP.NE.AND UP0, UPT, UR13, UR26, UPT ;  /* 0x0000001a0d00728c */ /* 0x000fe2000bf05270 */
[----:B------:R3:W-:Y:S01]  /*22c0*/  UTMALDG.3D [UR8], [UR22], desc[UR30] ;  /* 0x00001e08160075b4 */ /* 0x0007e20008011000 */
[----:B-1----:R-:W-:-:S07]  /*22d0*/  UMOV UR4, UR5 ;  /* 0x0000000500047c82 */ /* 0x002fce0008000000 */
[----:B---3--:R-:W-:Y:S05]  /*22e0*/  BRA.U UP0, `(.L_x_39) ;  /* 0xfffffffd00487547 */ /* 0x008fea000b83ffff */
.L_x_33:
[C---:B------:R-:W-:Y:S01]  /*22f0*/  LEA R3, R11.reuse, UR6, 0x3 ;  /* 0x000000060b037c11 */ /* 0x040fe2000f8e18ff */
[----:B------:R-:W-:Y:S01]  /*2300*/  NOP ;  /* 0x0000000000007918 */ /* 0x000fe20000000000 */
[----:B-1----:R-:W-:Y:S02]  /*2310*/  SHF.L.U32 R0, R10, 0x1f, RZ ;  /* 0x0000001f0a007819 */ /* 0x002fe400000006ff */
[----:B------:R-:W-:Y:S02]  /*2320*/  LEA R4, R11, UR6, 0x4 ;  /* 0x000000060b047c11 */ /* 0x000fe4000f8e20ff */
[----:B--2-4-:R-:W1:Y:S02]  /*2330*/  SYNCS.PHASECHK.TRANS64.TRYWAIT P0, [R3+URZ+0x1d0], R0 ;  /* 0x0001d000030075a7 */ /* 0x014e6400080011ff */
[----:B-1----:R-:W-:Y:S05]  /*2340*/  @!P0 BRA `(.L_x_40) ;  /* 0x0000005400448947 */ /* 0x002fea0003800000 */
.L_x_129:
[----:B------:R-:W2:Y:S01]  /*2350*/  LDS.128 R4, [R4+0x260] ;  /* 0x0002600004047984 */ /* 0x000ea20000000c00 */
[----:B------:R-:W-:Y:S01]  /*2360*/  UISETP.GE.AND UP0, UPT, UR40, 0x1, UPT ;  /* 0x000000012800788c */ /* 0x000fe2000bf06270 */
[----:B------:R-:W-:Y:S01]  /*2370*/  @!PT LDS RZ, [RZ] ;  /* 0x00000000fffff984 */ /* 0x000fe20000000800 */
[----:B------:R-:W-:Y:S01]  /*2380*/  @!PT LDS RZ, [RZ] ;  /* 0x00000000fffff984 */ /* 0x000fe20000000800 */
[----:B------:R-:W-:Y:S01]  /*2390*/  @!PT LDS RZ, [RZ] ;  /* 0x00000000fffff984 */ /* 0x000fe20000000800 */
[----:B------:R-:W-:Y:S01]  /*23a0*/  @!PT LDS RZ, [RZ] ;  /* 0x00000000fffff984 */ /* 0x000fe20000000800 */
[----:B------:R3:W-:Y:S06]  /*23b0*/  MEMBAR.ALL.CTA ;  /* 0x0000000000007992 */ /* 0x0007ec0000008000 */
[----:B---3--:R-:W3:Y:S01]  /*23c0*/  FENCE.VIEW.ASYNC.S ;  /* 0x00000000000073c6 */ /* 0x008ee20000000000 */
[----:B--2---:R-:W-:-:S13]  /*23d0*/  LOP3.LUT P0, RZ, R6, 0x1, RZ, 0xc0, !PT ;  /* 0x0000000106ff7812 */ /* 0x004fda000780c0ff */
[----:B---3--:R-:W-:Y:S01]  /*23e0*/  VOTEU.ANY UP1, P0 ;  /* 0x0000000000ff7886 */ /* 0x008fe20000020100 */
[----:B------:R-:W-:-:S13]  /*23f0*/  PLOP3.LUT P0, PT, PT, PT, UP1, 0x80, 0x8 ;  /* 0x000000000008781c */ /* 0x000fda0003f0f018 */
[----:B-1----:R-:W-:Y:S02]  /*2400*/  @P0 LOP3.LUT R0, R5, 0xffff, RZ, 0xc0, !PT ;  /* 0x0000ffff05000812 */ /* 0x002fe400078ec0ff */
[----:B------:R-:W-:Y:S02]  /*2410*/  @P0 MOV R2, R4 ;  /* 0x0000000400020202 */ /* 0x000fe40000000f00 */
[----:B------:R-:W-:Y:S01]  /*2420*/  @P0 R2UR UR7, R0 ;  /* 0x00000000000702ca */ /* 0x000fe200000e0000 */
[----:B------:R-:W-:Y:S01]  /*2430*/  VIADD R0, R3, 0x1e0 ;  /* 0x000001e003007836 */ /* 0x000fe20000000000 */
[----:B------:R-:W-:Y:S02]  /*2440*/  @P0 SHF.R.U32.HI R4, RZ, 0x10, R5 ;  /* 0x00000010ff040819 */ /* 0x000fe40000011605 */
[----:B------:R-:W-:Y:S02]  /*2450*/  @P0 R2UR UR8, R2 ;  /* 0x00000000020802ca */ /* 0x000fe400000e0000 */
[----:B------:R-:W-:-:S02]  /*2460*/  PRMT R0, RZ, 0x654, R0 ;  /* 0x00000654ff007816 */ /* 0x000fc40000000000 */
[----:B------:R-:W-:Y:S02]  /*2470*/  @P0 R2UR UR4, R4 ;  /* 0x00000000040402ca */ /* 0x000fe400000e0000 */
[----:B------:R1:W-:Y:S03]  /*2480*/  SYNCS.ARRIVE.TRANS64.RED.A1T0 RZ, [R0+URZ], RZ ;  /* 0x000000ff00ff79a7 */ /* 0x0003e600081004ff */
[----:B------:R-:W-:-:S04]  /*2490*/  @UP1 UMOV UR27, UR7 ;  /* 0x00000007001b1c82 */ /* 0x000fc80008000000 */
[----:B------:R-:W-:-:S04]  /*24a0*/  @UP1 UMOV UR37, UR8 ;  /* 0x0000000800251c82 */ /* 0x000fc80008000000 */
[----:B------:R-:W-:Y:S01]  /*24b0*/  @UP1 UMOV UR36, UR4 ;  /* 0x0000000400241c82 */ /* 0x000fe20008000000 */
[----:B------:R-:W-:Y:S05]  /*24c0*/  BRA.U !UP0, `(.L_x_41) ;  /* 0x0000000108d47547 */ /* 0x000fea000b800000 */
[----:B------:R-:W2:Y:S01]  /*24d0*/  LDCU.128 UR12, c[0x0][0xb10] ;  /* 0x00016200ff0c77ac */ /* 0x000ea20008000c00 */
[----:B------:R-:W3:Y:S01]  /*24e0*/  LDCU UR26, c[0x0][0xb20] ;  /* 0x00016400ff1a77ac */ /* 0x000ee20008000800 */
[----:B------:R-:W4:Y:S01]  /*24f0*/  LDCU UR20, c[0x0][0xb0c] ;  /* 0x00016180ff1477ac */ /* 0x000f220008000800 */
[----:B------:R-:W1:Y:S01]  /*2500*/  LDCU.64 UR10, c[0x0][0xb28] ;  /* 0x00016500ff0a77ac */ /* 0x000e620008000a00 */
[----:B------:R-:W-:Y:S02]  /*2510*/  UISETP.NE.AND UP3, UPT, UR40, 0x1, UPT ;  /* 0x000000012800788c */ /* 0x000fe4000bf65270 */
[----:B--2---:R-:W-:Y:S02]  /*2520*/  UIMAD.WIDE.U32 UR16, UR38, UR15, URZ ;  /* 0x0000000f261072a5 */ /* 0x004fe4000f8e00ff */
[----:B------:R-:W-:Y:S02]  /*2530*/  UIMAD.WIDE.U32 UR8, UR39, UR12, URZ ;  /* 0x0000000c270872a5 */ /* 0x000fe4000f8e00ff */
[----:B------:R-:W-:-:S02]  /*2540*/  UISETP.NE.AND UP0, UPT, UR14, 0x1, UPT ;  /* 0x000000010e00788c */ /* 0x000fc4000bf05270 */
[----:B------:R-:W-:Y:S01]  /*2550*/  UIMAD.WIDE.U32 UR22, UR27, UR15, URZ ;  /* 0x0000000f1b1672a5 */ /* 0x000fe2000f8e00ff */
[----:B------:R-:W-:Y:S02]  /*2560*/  UMOV UR16, UR17 ;  /* 0x0000001100107c82 */ /* 0x000fe40008000000 */
[----:B------:R-:W-:Y:S01]  /*2570*/  UMOV UR8, UR9 ;  /* 0x0000000900087c82 */ /* 0x000fe20008000000 */
[----:B---3--:R-:W-:Y:S02]  /*2580*/  USHF.R.U32.HI UR16, URZ, UR26, UR16 ;  /* 0x0000001aff107299 */ /* 0x008fe40008011610 */
[----:B----4-:R-:W-:Y:S02]  /*2590*/  UISETP.NE.AND UP2, UPT, UR20, 0x1, UPT ;  /* 0x000000011400788c */ /* 0x010fe4000bf45270 */
[----:B------:R-:W-:Y:S02]  /*25a0*/  USHF.R.U32.HI UR8, URZ, UR13, UR8 ;  /* 0x0000000dff087299 */ /* 0x000fe40008011608 */
[----:B------:R-:W-:-:S02]  /*25b0*/  USEL UR7, UR38, UR16, !UP0 ;  /* 0x0000001026077287 */ /* 0x000fc4000c000000 */
[----:B------:R-:W-:Y:S02]  /*25c0*/  USEL UR8, UR39, UR8, !UP2 ;  /* 0x0000000827087287 */ /* 0x000fe4000d000000 */
[----:B-1----:R-:W-:Y:S01]  /*25d0*/  UIMAD.WIDE.U32 UR16, UR7, UR10, URZ ;  /* 0x0000000a071072a5 */ /* 0x002fe2000f8e00ff */
[----:B------:R-:W-:Y:S01]  /*25e0*/  UMOV UR4, UR23 ;  /* 0x0000001700047c82 */ /* 0x000fe20008000000 */
[----:B------:R-:W-:Y:S02]  /*25f0*/  UIMAD.WIDE.U32 UR18, UR37, UR12, URZ ;  /* 0x0000000c251272a5 */ /* 0x000fe4000f8e00ff */
[----:B------:R-:W-:-:S03]  /*2600*/  UIMAD.WIDE.U32 UR22, UR8, UR10, URZ ;  /* 0x0000000a081672a5 */ /* 0x000fc6000f8e00ff */
[----:B------:R-:W-:Y:S01]  /*2610*/  UMOV UR16, UR17 ;  /* 0x0000001100107c82 */ /* 0x000fe20008000000 */
[----:B------:R-:W-:Y:S02]  /*2620*/  USHF.R.U32.HI UR4, URZ, UR26, UR4 ;  /* 0x0000001aff047299 */ /* 0x000fe40008011604 */
[----:B------:R-:W-:Y:S01]  /*2630*/  @UP3 USHF.R.U32.HI UR7, URZ, UR11, UR16 ;  /* 0x0000000bff073299 */ /* 0x000fe20008011610 */
[----:B------:R-:W-:Y:S01]  /*2640*/  UMOV UR18, UR19 ;  /* 0x0000001300127c82 */ /* 0x000fe20008000000 */
[----:B------:R-:W-:Y:S01]  /*2650*/  UMOV UR22, UR23 ;  /* 0x0000001700167c82 */ /* 0x000fe20008000000 */
[----:B------:R-:W-:Y:S02]  /*2660*/  USHF.R.U32.HI UR13, URZ, UR13, UR18 ;  /* 0x0000000dff0d7299 */ /* 0x000fe40008011612 */
[----:B------:R-:W-:Y:S02]  /*2670*/  USEL UR4, UR27, UR4, !UP0 ;  /* 0x000000041b047287 */ /* 0x000fe4000c000000 */
[----:B------:R-:W-:-:S02]  /*2680*/  @UP3 USHF.R.U32.HI UR8, URZ, UR11, UR22 ;  /* 0x0000000bff083299 */ /* 0x000fc40008011616 */
[----:B------:R-:W-:Y:S02]  /*2690*/  UIMAD UR9, UR40, UR7, URZ ;  /* 0x00000007280972a4 */ /* 0x000fe4000f8e02ff */
[----:B------:R-:W-:Y:S02]  /*26a0*/  USEL UR7, UR37, UR13, !UP2 ;  /* 0x0000000d25077287 */ /* 0x000fe4000d000000 */
[----:B------:R-:W-:Y:S02]  /*26b0*/  UIMAD UR12, UR40, UR8, URZ ;  /* 0x00000008280c72a4 */ /* 0x000fe4000f8e02ff */
[----:B------:R-:W-:Y:S02]  /*26c0*/  UISETP.GE.AND UP0, UPT, UR4, UR9, UPT ;  /* 0x000000090400728c */ /* 0x000fe4000bf06270 */
[----:B------:R-:W-:Y:S02]  /*26d0*/  UIMAD.WIDE.U32 UR16, UR4, UR10, URZ ;  /* 0x0000000a041072a5 */ /* 0x000fe4000f8e00ff */
[----:B------:R-:W-:-:S02]  /*26e0*/  UISETP.GE.OR UP0, UPT, UR7, UR12, UP0 ;  /* 0x0000000c0700728c */ /* 0x000fc40008706670 */
        /* <DEDUP_REMOVED lines=19> */
.L_x_41:
[----:B------:R-:W2:Y:S02]  /*2820*/  LDCU UR4, c[0x0][0xb30] ;  /* 0x00016600ff0477ac */ /* 0x000ea40008000800 */
[----:B--2---:R-:W-:-:S09]  /*2830*/  UISETP.NE.AND UP0, UPT, UR4, 0x1, UPT ;  /* 0x000000010400788c */ /* 0x004fd2000bf05270 */
[----:B------:R-:W-:Y:S05]  /*2840*/  BRA.U UP0, `(.L_x_42) ;  /* 0x0000000100447547 */ /* 0x000fea000b800000 */
[----:B------:R-:W2:Y:S01]  /*2850*/  LDCU.128 UR12, c[0x0][0xb10] ;  /* 0x00016200ff0c77ac */ /* 0x000ea20008000c00 */
[----:B------:R-:W3:Y:S01]  /*2860*/  LDCU UR16, c[0x0][0xb0c] ;  /* 0x00016180ff1077ac */ /* 0x000ee20008000800 */
[----:B------:R-:W4:Y:S01]  /*2870*/  LDCU UR17, c[0x0][0xb20] ;  /* 0x00016400ff1177ac */ /* 0x000f220008000800 */
[----:B--2---:R-:W-:Y:S02]  /*2880*/  UIMAD.WIDE.U32 UR10, UR37, UR12, URZ ;  /* 0x0000000c250a72a5 */ /* 0x004fe4000f8e00ff */
[----:B------:R-:W-:Y:S02]  /*2890*/  UIMAD.WIDE.U32 UR8, UR27, UR15, URZ ;  /* 0x0000000f1b0872a5 */ /* 0x000fe4000f8e00ff */
[----:B---3--:R-:W-:Y:S02]  /*28a0*/  UISETP.NE.AND UP2, UPT, UR16, 0x1, UPT ;  /* 0x000000011000788c */ /* 0x008fe4000bf45270 */
[----:B------:R-:W-:Y:S01]  /*28b0*/  UISETP.NE.AND UP0, UPT, UR14, 0x1, UPT ;  /* 0x000000010e00788c */ /* 0x000fe2000bf05270 */
[----:B------:R-:W-:-:S02]  /*28c0*/  UMOV UR7, UR11 ;  /* 0x0000000b00077c82 */ /* 0x000fc40008000000 */
[----:B------:R-:W-:Y:S01]  /*28d0*/  UMOV UR4, UR9 ;  /* 0x0000000900047c82 */ /* 0x000fe20008000000 */
[----:B------:R-:W-:Y:S02]  /*28e0*/  USHF.R.U32.HI UR7, URZ, UR13, UR7 ;  /* 0x0000000dff077299 */ /* 0x000fe40008011607 */
[----:B----4-:R-:W-:Y:S02]  /*28f0*/  USHF.R.U32.HI UR4, URZ, UR17, UR4 ;  /* 0x00000011ff047299 */ /* 0x010fe40008011604 */
[----:B------:R-:W-:Y:S02]  /*2900*/  USEL UR7, UR37, UR7, !UP2 ;  /* 0x0000000725077287 */ /* 0x000fe4000d000000 */
[----:B------:R-:W-:-:S04]  /*2910*/  USEL UR4, UR27, UR4, !UP0 ;  /* 0x000000041b047287 */ /* 0x000fc8000c000000 */
[----:B------:R-:W-:Y:S02]  /*2920*/  UIADD3 UR8, UPT, UPT, UR7, -UR4, URZ ;  /* 0x8000000407087290 */ /* 0x000fe4000fffe0ff */
[----:B------:R-:W-:Y:S02]  /*2930*/  UIADD3 UR4, UPT, UPT, -UR7, UR4, URZ ;  /* 0x0000000407047290 */ /* 0x000fe4000fffe1ff */
[----:B------:R-:W-:Y:S02]  /*2940*/  UIMAD UR27, UR8, UR14, UR27 ;  /* 0x0000000e081b72a4 */ /* 0x000fe4000f8e021b */
[----:B------:R-:W-:-:S12]  /*2950*/  UIMAD UR37, UR4, UR16, UR37 ;  /* 0x00000010042572a4 */ /* 0x000fd8000f8e0225 */
.L_x_42:
[----:B------:R-:W-:Y:S01]  /*2960*/  VIADD R11, R11, 0x1 ;  /* 0x000000010b0b7836 */ /* 0x000fe20000000000 */
[----:B------:R-:W-:Y:S01]  /*2970*/  PLOP3.LUT P1, PT, PT, PT, PT, 0x80, 0x8 ;  /* 0x000000000008781c */ /* 0x000fe20003f2f070 */
[----:B------:R-:W-:Y:S02]  /*2980*/  UIADD3 UR46, UPT, UPT, UR37, UR60, URZ ;  /* 0x0000003c252e7290 */ /* 0x000fe4000fffe0ff */
[----:B------:R-:W-:Y:S01]  /*2990*/  UIADD3 UR45, UPT, UPT, UR27, UR57, URZ ;  /* 0x000000391b2d7290 */ /* 0x000fe2000fffe0ff */
[----:B------:R-:W-:-:S04]  /*29a0*/  ISETP.NE.AND P0, PT, R11, 0x2, PT ;  /* 0x000000020b00780c */ /* 0x000fc80003f05270 */
[----:B-1----:R-:W-:Y:S02]  /*29b0*/  SEL R0, RZ, 0x1, P0 ;  /* 0x00000001ff007807 */ /* 0x002fe40000000000 */
[----:B------:R-:W-:Y:S02]  /*29c0*/  SEL R11, R11, RZ, P0 ;  /* 0x000000ff0b0b7207 */ /* 0x000fe40000000000 */
[----:B------:R-:W-:Y:S01]  /*29d0*/  LOP3.LUT R10, R10, R0, RZ, 0x3c, !PT ;  /* 0x000000000a0a7212 */ /* 0x000fe200078e3cff */
[----:B------:R-:W-:Y:S06]  /*29e0*/  BRA.U UP1, `(.L_x_43) ;  /* 0xfffffff101447547 */ /* 0x000fec000b83ffff */
[----:B------:R-:W-:Y:S01]  /*29f0*/  UIADD3 UR7, UPT, UPT, UR6, 0xd8, URZ ;  /* 0x000000d806077890 */ /* 0x000fe2000fffe0ff */
[----:B------:R-:W-:-:S03]  /*2a00*/  SHF.L.U32 R2, R12, 0x1f, RZ ;  /* 0x0000001f0c027819 */ /* 0x000fc600000006ff */
[----:B------:R-:W-:-:S09]  /*2a10*/  ULEA UR4, UR5, UR7, 0x3 ;  /* 0x0000000705047291 */ /* 0x000fd2000f8e18ff */
[----:B------:R-:W1:Y:S02]  /*2a20*/  SYNCS.PHASECHK.TRANS64.TRYWAIT P0, [UR4], R2 ;  /* 0x00000002ff0075a7 */ /* 0x000e640008001104 */
[----:B-1----:R-:W-:Y:S05]  /*2a30*/  @!P0 BRA `(.L_x_44) ;  /* 0x0000004c009c8947 */ /* 0x002fea0003800000 */
.L_x_131:
[----:B------:R-:W-:-:S04]  /*2a40*/  UIADD3 UR4, UPT, UPT, UR5, 0x1, URZ ;  /* 0x0000000105047890 */ /* 0x000fc8000fffe0ff */
[----:B------:R-:W-:-:S04]  /*2a50*/  UISETP.NE.AND UP0, UPT, UR4, 0x1b, UPT ;  /* 0x0000001b0400788c */ /* 0x000fc8000bf05270 */
[----:B------:R-:W-:Y:S02]  /*2a60*/  USEL UR6, URZ, 0x1, UP0 ;  /* 0x00000001ff067887 */ /* 0x000fe40008000000 */
[----:B------:R-:W-:-:S04]  /*2a70*/  USEL UR4, UR4, URZ, UP0 ;  /* 0x000000ff04047287 */ /* 0x000fc80008000000 */
[----:B------:R-:W-:Y:S01]  /*2a80*/  ULEA UR5, UR4, UR7, 0x3 ;  /* 0x0000000704057291 */ /* 0x000fe2000f8e18ff */
[----:B-1----:R-:W-:-:S04]  /*2a90*/  LOP3.LUT R2, R12, UR6, RZ, 0x3c, !PT ;  /* 0x000000060c027c12 */ /* 0x002fc8000f8e3cff */
[----:B------:R-:W-:-:S04]  /*2aa0*/  SHF.L.U32 R3, R2, 0x1f, RZ ;  /* 0x0000001f02037819 */ /* 0x000fc800000006ff */
[----:B------:R-:W1:Y:S02]  /*2ab0*/  SYNCS.PHASECHK.TRANS64.TRYWAIT P0, [UR5], R3 ;  /* 0x00000003ff0075a7 */ /* 0x000e640008001105 */
[----:B-1----:R-:W-:Y:S05]  /*2ac0*/  @!P0 BRA `(.L_x_45) ;  /* 0x0000004c00908947 */ /* 0x002fea0003800000 */
.L_x_133:
[----:B------:R-:W-:-:S04]  /*2ad0*/  UIADD3 UR4, UPT, UPT, UR4, 0x1, URZ ;  /* 0x0000000104047890 */ /* 0x000fc8000fffe0ff */
[----:B------:R-:W-:-:S04]  /*2ae0*/  UISETP.NE.AND UP0, UPT, UR4, 0x1b, UPT ;  /* 0x0000001b0400788c */ /* 0x000fc8000bf05270 */
[----:B------:R-:W-:Y:S02]  /*2af0*/  USEL UR6, URZ, 0x1, UP0 ;  /* 0x00000001ff067887 */ /* 0x000fe40008000000 */
[----:B------:R-:W-:-:S04]  /*2b00*/  USEL UR4, UR4, URZ, UP0 ;  /* 0x000000ff04047287 */ /* 0x000fc80008000000 */
[----:B------:R-:W-:Y:S01]  /*2b10*/  ULEA UR5, UR4, UR7, 0x3 ;  /* 0x0000000704057291 */ /* 0x000fe2000f8e18ff */
[----:B------:R-:W-:-:S04]  /*2b20*/  LOP3.LUT R2, R2, UR6, RZ, 0x3c, !PT ;  /* 0x0000000602027c12 */ /* 0x000fc8000f8e3cff */
[----:B-1----:R-:W-:-:S04]  /*2b30*/  SHF.L.U32 R3, R2, 0x1f, RZ ;  /* 0x0000001f02037819 */ /* 0x002fc800000006ff */
[----:B------:R-:W1:Y:S02]  /*2b40*/  SYNCS.PHASECHK.TRANS64.TRYWAIT P0, [UR5], R3 ;  /* 0x00000003ff0075a7 */ /* 0x000e640008001105 */
[----:B-1----:R-:W-:Y:S05]  /*2b50*/  @!P0 BRA `(.L_x_46) ;  /* 0x0000004c00848947 */ /* 0x002fea0003800000 */
.L_x_135:
        /* <DEDUP_REMOVED lines=9> */
.L_x_137:
        /* <DEDUP_REMOVED lines=9> */
.L_x_139:
        /* <DEDUP_REMOVED lines=9> */
.L_x_141:
        /* <DEDUP_REMOVED lines=9> */
.L_x_143:
        /* <DEDUP_REMOVED lines=9> */
.L_x_145:
        /* <DEDUP_REMOVED lines=9> */
.L_x_147:
        /* <DEDUP_REMOVED lines=9> */
.L_x_149:
        /* <DEDUP_REMOVED lines=9> */
.L_x_151:
        /* <DEDUP_REMOVED lines=9> */
.L_x_153:
        /* <DEDUP_REMOVED lines=9> */
.L_x_155:
        /* <DEDUP_REMOVED lines=9> */
.L_x_157:
        /* <DEDUP_REMOVED lines=9> */
.L_x_159:
        /* <DEDUP_REMOVED lines=9> */
.L_x_161:
        /* <DEDUP_REMOVED lines=9> */
.L_x_163:
        /* <DEDUP_REMOVED lines=9> */
.L_x_165:
        /* <DEDUP_REMOVED lines=9> */
.L_x_167:
        /* <DEDUP_REMOVED lines=9> */
.L_x_169:
        /* <DEDUP_REMOVED lines=9> */
.L_x_171:
        /* <DEDUP_REMOVED lines=9> */
.L_x_173:
        /* <DEDUP_REMOVED lines=9> */
.L_x_175:
        /* <DEDUP_REMOVED lines=9> */
.L_x_177:
        /* <DEDUP_REMOVED lines=9> */
.L_x_179:
        /* <DEDUP_REMOVED lines=9> */
.L_x_181:
[----:B------:R-:W-:-:S04]  /*3850*/  UIADD3 UR4, UPT, UPT, UR4, 0x1, URZ ;  /* 0x0000000104047890 */ /* 0x000fc8000fffe0ff */
[----:B------:R-:W-:-:S04]  /*3860*/  UISETP.NE.AND UP0, UPT, UR4, 0x1b, UPT ;  /* 0x0000001b0400788c */ /* 0x000fc8000bf05270 */
[----:B------:R-:W-:Y:S02]  /*3870*/  USEL UR5, URZ, 0x1, UP0 ;  /* 0x00000001ff057887 */ /* 0x000fe40008000000 */
[----:B------:R-:W-:-:S04]  /*3880*/  USEL UR4, UR4, URZ, UP0 ;  /* 0x000000ff04047287 */ /* 0x000fc80008000000 */
[----:B------:R-:W-:Y:S01]  /*3890*/  ULEA UR4, UR4, UR7, 0x3 ;  /* 0x0000000704047291 */ /* 0x000fe2000f8e18ff */
[----:B------:R-:W-:-:S04]  /*38a0*/  LOP3.LUT R2, R2, UR5, RZ, 0x3c, !PT ;  /* 0x0000000502027c12 */ /* 0x000fc8000f8e3cff */
[----:B------:R-:W-:Y:S01]  /*38b0*/  SHF.L.U32 R2, R2, 0x1f, RZ ;  /* 0x0000001f02027819 */ /* 0x000fe200000006ff */
[----:B-1----:R-:W-:-:S07]  /*38c0*/  IMAD.U32 R0, RZ, RZ, UR4 ;  /* 0x00000004ff007e24 */ /* 0x002fce000f8e00ff */
.L_x_70:
[----:B-1----:R1:W2:Y:S02]  /*38d0*/  SYNCS.PHASECHK.TRANS64.TRYWAIT P0, [R0+URZ], R2 ;  /* 0x00000002000075a7 */ /* 0x0022a400080011ff */
[----:B--2---:R-:W-:Y:S05]  /*38e0*/  @!P0 NANOSLEEP.SYNCS 0x989680 ;  /* 0x009896800000895d */ /* 0x004fea0003900000 */
[----:B------:R-:W2:Y:S02]  /*38f0*/  @!P0 SYNCS.PHASECHK.TRANS64 P0, [R0+URZ], R2 ;  /* 0x00000002000085a7 */ /* 0x000ea400080010ff */
[----:B--2---:R-:W-:Y:S05]  /*3900*/  @P0 EXIT ;  /* 0x000000000000094d */ /* 0x004fea0003800000 */
[----:B------:R-:W-:Y:S05]  /*3910*/  BRA `(.L_x_70) ;  /* 0xfffffffc00ec7947 */ /* 0x000fea000383ffff */
.L_x_23:
[----:B------:R-:W-:-:S04]  /*3920*/  UISETP.NE.AND UP0, UPT, UR48, URZ, UPT ;  /* 0x000000ff3000728c */ /* 0x000fc8000bf05270 */
[----:B------:R-:W-:-:S09]  /*3930*/  UISETP.NE.OR UP0, UPT, UR22, 0x1, UP0 ;  /* 0x000000011600788c */ /* 0x000fd20008705670 */
[----:B------:R-:W-:Y:S05]  /*3940*/  BRA.U UP0, `(.L_x_71) ;  /* 0x0000000500487547 */ /* 0x000fea000b800000 */
[----:B------:R-:W-:Y:S01]  /*3950*/  ISETP.GE.U32.AND P2, PT, R0, 0x4, PT ;  /* 0x000000040000780c */ /* 0x000fe20003f46070 */
[----:B------:R-:W-:Y:S01]  /*3960*/  IMAD.MOV.U32 R12, RZ, RZ, 0x1 ;  /* 0x00000001ff0c7424 */ /* 0x000fe200078e00ff */
[----:B------:R-:W-:Y:S02]  /*3970*/  CS2R R10, SRZ ;  /* 0x00000000000a7805 */ /* 0x000fe4000001ff00 */
[----:B------:R-:W-:Y:S01]  /*3980*/  CS2R R8, SRZ ;  /* 0x0000000000087805 */ /* 0x000fe2000001ff00 */
[----:B------:R-:W-:Y:S01]  /*3990*/  UMOV UR6, 0x400 ;  /* 0x0000040000067882 */ /* 0x000fe20000000000 */
[----:B------:R-:W-:Y:S01]  /*39a0*/  UMOV UR5, URZ ;  /* 0x000000ff00057c82 */ /* 0x000fe20008000000 */
[----:B------:R-:W-:-:S12]  /*39b0*/  ULEA UR6, UR48, UR6, 0x18 ;  /* 0x0000000630067291 */ /* 0x000fd8000f8ec0ff */
.L_x_75:
[----:B------:R-:W-:Y:S02]  /*39c0*/  LEA R2, R8, UR6, 0x3 ;  /* 0x0000000608027c11 */ /* 0x000fe4000f8e18ff */
[----:B------:R-:W-:-:S03]  /*39d0*/  SHF.L.U32 R4, R9, 0x1f, RZ ;  /* 0x0000001f09047819 */ /* 0x000fc600000006ff */
[----:B------:R-:W-:Y:S01]  /*39e0*/  VIADD R5, R2, 0x240 ;  /* 0x0000024002057836 */ /* 0x000fe20000000000 */
[----:B------:R-:W1:Y:S02]  /*39f0*/  SYNCS.PHASECHK.TRANS64.TRYWAIT P0, [R2+URZ+0x230], R4 ;  /* 0x00023004020075a7 */ /* 0x000e6400080011ff */
[----:B-1----:R-:W-:Y:S05]  /*3a00*/  @!P0 BRA `(.L_x_72) ;  /* 0x0000004800188947 */ /* 0x002fea0003800000 */
.L_x_182:
[----:B------:R-:W-:Y:S01]  /*3a10*/  ULEA UR4, UR5, UR6, 0x3 ;  /* 0x0000000605047291 */ /* 0x000fe2000f8e18ff */
[----:B-1----:R-:W-:Y:S01]  /*3a20*/  PRMT R2, RZ, 0x654, R5 ;  /* 0x00000654ff027816 */ /* 0x002fe20000000005 */
[----:B------:R-:W-:Y:S01]  /*3a30*/  @!P2 IMAD.MOV.U32 R4, RZ, RZ, 0x10 ;  /* 0x00000010ff04a424 */ /* 0x000fe200078e00ff */
[----:B------:R-:W-:Y:S01]  /*3a40*/  SHF.L.U32 R5, R12, 0x1f, RZ ;  /* 0x0000001f0c057819 */ /* 0x000fe200000006ff */
[----:B------:R-:W-:Y:S01]  /*3a50*/  UIADD3 UR7, UPT, UPT, UR4, 0x1d0, URZ ;  /* 0x000001d004077890 */ /* 0x000fe2000fffe0ff */
[----:B------:R1:W-:Y:S05]  /*3a60*/  SYNCS.ARRIVE.TRANS64.RED.A1T0 RZ, [R2+URZ], RZ ;  /* 0x000000ff02ff79a7 */ /* 0x0003ea00081004ff */
[----:B------:R-:W-:Y:S01]  /*3a70*/  IMAD.U32 R6, RZ, RZ, UR7 ;  /* 0x00000007ff067e24 */ /* 0x000fe2000f8e00ff */
[----:B------:R-:W2:Y:S04]  /*3a80*/  SYNCS.PHASECHK.TRANS64.TRYWAIT P0, [UR4+0x1e0], R5 ;  /* 0x0001e005ff0075a7 */ /* 0x000ea80008001104 */
[----:B------:R-:W-:Y:S01]  /*3a90*/  PRMT R6, R0, 0x654, R6 ;  /* 0x0000065400067816 */ /* 0x000fe20000000006 */
[----:B-12---:R-:W-:Y:S06]  /*3aa0*/  @!P0 BRA `(.L_x_73) ;  /* 0x0000004800048947 */ /* 0x006fec0003800000 */
.L_x_184:
[----:B------:R-:W-:Y:S01]  /*3ab0*/  ULEA UR8, UR5, UR6, 0x4 ;  /* 0x0000000605087291 */ /* 0x000fe2000f8e20ff */
[----:B------:R-:W-:Y:S01]  /*3ac0*/  SEL R3, R6, R3, !P2 ;  /* 0x0000000306037207 */ /* 0x000fe20005000000 */
[----:B------:R-:W-:Y:S01]  /*3ad0*/  UIADD3 UR9, UPT, UPT, UR4, 0x1d0, URZ ;  /* 0x000001d004097890 */ /* 0x000fe2000fffe0ff */
[----:B-1----:R-:W-:Y:S01]  /*3ae0*/  LEA R2, R11, UR6, 0x3 ;  /* 0x000000060b027c11 */ /* 0x002fe2000f8e18ff */
[----:B------:R-:W-:Y:S01]  /*3af0*/  UIADD3 UR8, UPT, UPT, UR8, 0x260, URZ ;  /* 0x0000026008087890 */ /* 0x000fe2000fffe0ff */
[----:B------:R1:W-:Y:S01]  /*3b00*/  @!P2 SYNCS.ARRIVE.TRANS64.RED RZ, [R3+URZ], R4 ;  /* 0x0000000403ffa9a7 */ /* 0x0003e200080004ff */
[----:B------:R-:W-:Y:S01]  /*3b10*/  UIADD3 UR4, UPT, UPT, UR5, 0x1, URZ ;  /* 0x0000000105047890 */ /* 0x000fe2000fffe0ff */
[----:B------:R-:W-:-:S03]  /*3b20*/  VIADD R8, R8, 0x1 ;  /* 0x0000000108087836 */ /* 0x000fc60000000000 */
[----:B------:R-:W-:Y:S02]  /*3b30*/  UISETP.NE.AND UP0, UPT, UR4, 0x2, UPT ;  /* 0x000000020400788c */ /* 0x000fe4000bf05270 */
[----:B------:R-:W-:Y:S01]  /*3b40*/  ISETP.NE.AND P0, PT, R8, 0x2, PT ;  /* 0x000000020800780c */ /* 0x000fe20003f05270 */
[----:B------:R-:W-:Y:S06]  /*3b50*/  UGETNEXTWORKID.BROADCAST [UR8], [UR9] ;  /* 0x00000000080073ca */ /* 0x000fec0008000100 */
[----:B------:R-:W-:Y:S02]  /*3b60*/  USEL UR7, URZ, 0x1, UP0 ;  /* 0x00000001ff077887 */ /* 0x000fe40008000000 */
[----:B------:R-:W-:-:S04]  /*3b70*/  USEL UR5, UR4, URZ, UP0 ;  /* 0x000000ff04057287 */ /* 0x000fc80008000000 */
[----:B------:R-:W-:Y:S02]  /*3b80*/  LOP3.LUT R12, R12, UR7, RZ, 0x3c, !PT ;  /* 0x000000070c0c7c12 */ /* 0x000fe4000f8e3cff */
[----:B-1----:R-:W-:-:S04]  /*3b90*/  SHF.L.U32 R4, R10, 0x1f, RZ ;  /* 0x0000001f0a047819 */ /* 0x002fc800000006ff */
[----:B------:R-:W1:Y:S02]  /*3ba0*/  SYNCS.PHASECHK.TRANS64.TRYWAIT P1, [R2+URZ+0x1d0], R4 ;  /* 0x0001d004020075a7 */ /* 0x000e6400080211ff */
[----:B-1----:R-:W-:Y:S05]  /*3bb0*/  @!P1 BRA `(.L_x_74) ;  /* 0x0000004400d89947 */ /* 0x002fea0003800000 */
.L_x_185:
[C---:B-1----:R-:W-:Y:S01]  /*3bc0*/  LEA R4, R11.reuse, UR6, 0x4 ;  /* 0x000000060b047c11 */ /* 0x042fe2000f8e20ff */
[----:B------:R-:W-:Y:S01]  /*3bd0*/  VIADD R2, R2, 0x1e0 ;  /* 0x000001e002027836 */ /* 0x000fe20000000000 */
[----:B------:R-:W-:Y:S01]  /*3be0*/  SEL R8, R8, RZ, P0 ;  /* 0x000000ff08087207 */ /* 0x000fe20000000000 */
[----:B------:R-:W-:-:S03]  /*3bf0*/  VIADD R11, R11, 0x1 ;  /* 0x000000010b0b7836 */ /* 0x000fc60000000000 */
[----:B------:R-:W1:Y:S01]  /*3c00*/  LDS.128 R4, [R4+0x260] ;  /* 0x0002600004047984 */ /* 0x000e620000000c00 */
[----:B------:R-:W-:Y:S02]  /*3c10*/  PRMT R2, RZ, 0x654, R2 ;  /* 0x00000654ff027816 */ /* 0x000fe40000000002 */
[C---:B------:R-:W-:Y:S01]  /*3c20*/  ISETP.NE.AND P1, PT, R11.reuse, 0x2, PT ;  /* 0x000000020b00780c */ /* 0x040fe20003f25270 */
[----:B------:R-:W-:Y:S01]  /*3c30*/  @!PT LDS RZ, [RZ] ;  /* 0x00000000fffff984 */ /* 0x000fe20000000800 */
[----:B------:R-:W-:Y:S01]  /*3c40*/  @!PT LDS RZ, [RZ] ;  /* 0x00000000fffff984 */ /* 0x000fe20000000800 */
[----:B------:R-:W-:Y:S01]  /*3c50*/  @!PT LDS RZ, [RZ] ;  /* 0x00000000fffff984 */ /* 0x000fe20000000800 */
[----:B------:R-:W-:Y:S01]  /*3c60*/  @!PT LDS RZ, [RZ] ;  /* 0x00000000fffff984 */ /* 0x000fe20000000800 */
[----:B------:R2:W-:Y:S06]  /*3c70*/  MEMBAR.ALL.CTA ;  /* 0x0000000000007992 */ /* 0x0005ec0000008000 */
[----:B--2---:R-:W2:Y:S01]  /*3c80*/  FENCE.VIEW.ASYNC.S ;  /* 0x00000000000073c6 */ /* 0x004ea20000000000 */
[----:B------:R-:W-:Y:S01]  /*3c90*/  SEL R11, R11, RZ, P1 ;  /* 0x000000ff0b0b7207 */ /* 0x000fe20000800000 */
[----:B--2---:R2:W-:Y:S01]  /*3ca0*/  SYNCS.ARRIVE.TRANS64.RED.A1T0 RZ, [R2+URZ], RZ ;  /* 0x000000ff02ff79a7 */ /* 0x0045e200081004ff */
[----:B-1----:R-:W-:-:S02]  /*3cb0*/  LOP3.LUT P3, RZ, R6, 0x1, RZ, 0xc0, !PT ;  /* 0x0000000106ff7812 */ /* 0x002fc4000786c0ff */
[----:B------:R-:W-:-:S04]  /*3cc0*/  SEL R4, RZ, 0x1, P1 ;  /* 0x00000001ff047807 */ /* 0x000fc80000800000 */
[----:B------:R-:W-:Y:S02]  /*3cd0*/  LOP3.LUT R10, R10, R4, RZ, 0x3c, !PT ;  /* 0x000000040a0a7212 */ /* 0x000fe400078e3cff */
[----:B--2---:R-:W-:-:S04]  /*3ce0*/  SEL R2, RZ, 0x1, P0 ;  /* 0x00000001ff027807 */ /* 0x004fc80000000000 */
[----:B------:R-:W-:Y:S01]  /*3cf0*/  LOP3.LUT R9, R9, R2, RZ, 0x3c, !PT ;  /* 0x0000000209097212 */ /* 0x000fe200078e3cff */
[----:B------:R-:W-:Y:S06]  /*3d00*/  @P3 BRA `(.L_x_75) ;  /* 0xfffffffc002c3947 */ /* 0x000fec000383ffff */
[----:B------:R-:W-:Y:S01]  /*3d10*/  ULEA UR4, UR5, UR6, 0x3 ;  /* 0x0000000605047291 */ /* 0x000fe2000f8e18ff */
[----:B------:R-:W-:-:S08]  /*3d20*/  SHF.L.U32 R2, R12, 0x1f, RZ ;  /* 0x0000001f0c027819 */ /* 0x000fd000000006ff */
[----:B------:R-:W1:Y:S02]  /*3d30*/  SYNCS.PHASECHK.TRANS64 P0, [UR4+0x1e0], R2 ;  /* 0x0001e002ff0075a7 */ /* 0x000e640008001004 */
[----:B-1----:R-:W-:Y:S05]  /*3d40*/  @P0 BRA `(.L_x_76) ;  /* 0x0000000000080947 */ /* 0x002fea0003800000 */
[----:B------:R-:W1:Y:S02]  /*3d50*/  SYNCS.PHASECHK.TRANS64.TRYWAIT P0, [UR4+0x1e0], R2 ;  /* 0x0001e002ff0075a7 */ /* 0x000e640008001104 */
[----:B-1----:R-:W-:Y:S05]  /*3d60*/  @!P0 BRA `(.L_x_77) ;  /* 0x0000004400808947 */ /* 0x002fea0003800000 */
.L_x_76:
[----:B------:R-:W-:-:S04]  /*3d70*/  UIADD3 UR7, UPT, UPT, UR5, 0x1, URZ ;  /* 0x0000000105077890 */ /* 0x000fc8000fffe0ff */
[----:B------:R-:W-:-:S04]  /*3d80*/  UISETP.NE.AND UP0, UPT, UR7, 0x2, UPT ;  /* 0x000000020700788c */ /* 0x000fc8000bf05270 */
[----:B------:R-:W-:Y:S02]  /*3d90*/  USEL UR8, URZ, 0x1, UP0 ;  /* 0x00000001ff087887 */ /* 0x000fe40008000000 */
[----:B------:R-:W-:-:S04]  /*3da0*/  USEL UR7, UR7, URZ, UP0 ;  /* 0x000000ff07077287 */ /* 0x000fc80008000000 */
[----:B------:R-:W-:Y:S01]  /*3db0*/  ULEA UR7, UR7, UR6, 0x3 ;  /* 0x0000000607077291 */ /* 0x000fe2000f8e18ff */
[----:B-1----:R-:W-:-:S04]  /*3dc0*/  LOP3.LUT R2, R12, UR8, RZ, 0x3c, !PT ;  /* 0x000000080c027c12 */ /* 0x002fc8000f8e3cff */
[----:B------:R-:W-:-:S04]  /*3dd0*/  SHF.L.U32 R0, R2, 0x1f, RZ ;  /* 0x0000001f02007819 */ /* 0x000fc800000006ff */
[----:B------:R-:W1:Y:S02]  /*3de0*/  SYNCS.PHASECHK.TRANS64 P0, [UR7+0x1e0], R0 ;  /* 0x0001e000ff0075a7 */ /* 0x000e640008001007 */
[----:B-1----:R-:W-:Y:S05]  /*3df0*/  @P0 EXIT ;  /* 0x000000000000094d */ /* 0x002fea0003800000 */
[----:B------:R-:W-:Y:S02]  /*3e00*/  SHF.L.U32 R2, R2, 0x1f, RZ ;  /* 0x0000001f02027819 */ /* 0x000fe400000006ff */
[----:B------:R-:W-:-:S07]  /*3e10*/  MOV R0, UR7 ;  /* 0x0000000700007c02 */ /* 0x000fce0008000f00 */
.L_x_78:
[----:B-1----:R1:W2:Y:S02]  /*3e20*/  SYNCS.PHASECHK.TRANS64.TRYWAIT P0, [R0+URZ+0x1e0], R2 ;  /* 0x0001e002000075a7 */ /* 0x0022a400080011ff */
[----:B--2---:R-:W-:Y:S05]  /*3e30*/  @!P0 NANOSLEEP.SYNCS 0x989680 ;  /* 0x009896800000895d */ /* 0x004fea0003900000 */
[----:B------:R-:W2:Y:S02]  /*3e40*/  @!P0 SYNCS.PHASECHK.TRANS64 P0, [R0+URZ+0x1e0], R2 ;  /* 0x0001e002000085a7 */ /* 0x000ea400080010ff */
[----:B--2---:R-:W-:Y:S05]  /*3e50*/  @P0 EXIT ;  /* 0x000000000000094d */ /* 0x004fea0003800000 */
[----:B------:R-:W-:Y:S05]  /*3e60*/  BRA `(.L_x_78) ;  /* 0xfffffffc00ec7947 */ /* 0x000fea000383ffff */
.L_x_71:
[----:B------:R-:W-:Y:S05]  /*3e70*/  BRA.U UP4, `(.L_x_79) ;  /* 0x0000000d049c7547 */ /* 0x000fea000b800000 */
[----:B------:R-:W-:Y:S01]  /*3e80*/  UMOV UR4, 0x40 ;  /* 0x0000004000047882 */ /* 0x000fe20000000000 */
[----:B------:R-:W-:Y:S01]  /*3e90*/  NOP ;  /* 0x0000000000007918 */ /* 0x000fe20000000000 */
[----:B------:R-:W-:Y:S01]  /*3ea0*/  ULEA UR5, UR48, UR4, 0x18 ;  /* 0x0000000430057291 */ /* 0x000fe2000f8ec0ff */
[----:B------:R-:W-:Y:S02]  /*3eb0*/  UMOV UR6, 0x400 ;  /* 0x0000040000067882 */ /* 0x000fe40000000000 */
[----:B------:R-:W-:-:S06]  /*3ec0*/  ULEA UR6, UR48, UR6, 0x18 ;  /* 0x0000000630067291 */ /* 0x000fcc000f8ec0ff */
[----:B------:R-:W1:Y:S02]  /*3ed0*/  LDS.U8 R0, [UR5+0x1c] ;  /* 0x00001c05ff007984 */ /* 0x000e640008000000 */
[----:B-1----:R-:W-:-:S13]  /*3ee0*/  ISETP.NE.AND P0, PT, R0, RZ, PT ;  /* 0x000000ff0000720c */ /* 0x002fda0003f05270 */
[----:B------:R-:W-:Y:S05]  /*3ef0*/  @P0 BRA `(.L_x_80) ;  /* 0x0000000000580947 */ /* 0x000fea0003800000 */
[----:B------:R-:W-:-:S13]  /*3f00*/  ELECT P0, URZ, PT ;  /* 0x0000000000ff782f */ /* 0x000fda0003800000 */
[----:B------:R-:W-:Y:S05]  /*3f10*/  @!P0 BRA `(.L_x_81) ;  /* 0x0000000000608947 */ /* 0x000fea0003800000 */
[----:B------:R-:W-:Y:S01]  /*3f20*/  UMOV UR4, 0x10 ;  /* 0x0000001000047882 */ /* 0x000fe20000000000 */
[----:B------:R-:W-:Y:S01]  /*3f30*/  HFMA2 R0, -RZ, RZ, 0, 5.9604644775390625e-08 ;  /* 0x00000001ff007431 */ /* 0x000fe200000001ff */
[----:B------:R-:W-:-:S03]  /*3f40*/  MOV R3, 0xffff ;  /* 0x0000ffff00037802 */ /* 0x000fc60000000f00 */
[----:B------:R-:W-:Y:S04]  /*3f50*/  DEPBAR.LE SB1, 0x36 ;  /* 0x00009d800000791a */ /* 0x000fe80000000000 */
[----:B------:R-:W1:Y:S02]  /*3f60*/  UTCATOMSWS.FIND_AND_SET.ALIGN UP0, UR4, UR4 ;  /* 0x00000004000475e3 */ /* 0x000e640008000800 */
[----:B-1----:R-:W-:Y:S01]  /*3f70*/  MOV R4, UR4 ;  /* 0x0000000400047c02 */ /* 0x002fe20008000f00 */
[----:B------:R-:W-:Y:S06]  /*3f80*/  BRA.U UP0, `(.L_x_82) ;  /* 0x0000000100187547 */ /* 0x000fec000b800000 */
.L_x_83:
[----:B------:R-:W-:Y:S05]  /*3f90*/  NANOSLEEP 0x64 ;  /* 0x000000640000795d */ /* 0x000fea0003800000 */
[----:B------:R-:W-:-:S05]  /*3fa0*/  UMOV UR4, 0x10 ;  /* 0x0000001000047882 */ /* 0x000fca0000000000 */
[----:B------:R-:W-:Y:S04]  /*3fb0*/  DEPBAR.LE SB1, 0x36 ;  /* 0x00009d800000791a */ /* 0x000fe80000000000 */
[----:B------:R-:W1:Y:S02]  /*3fc0*/  UTCATOMSWS.FIND_AND_SET.ALIGN UP0, UR4, UR4 ;  /* 0x00000004000475e3 */ /* 0x000e640008000800 */
[----:B-1----:R-:W-:Y:S01]  /*3fd0*/  MOV R4, UR4 ;  /* 0x0000000400047c02 */ /* 0x002fe20008000f00 */
[----:B------:R-:W-:Y:S05]  /*3fe0*/  BRA.U !UP0, `(.L_x_83) ;  /* 0xfffffffd08e87547 */ /* 0x000fea000b83ffff */
.L_x_82:
[-C--:B------:R-:W-:Y:S02]  /*3ff0*/  SHF.L.U32 R3, R3, R4.reuse, RZ ;  /* 0x0000000403037219 */ /* 0x080fe400000006ff */
[----:B------:R-:W-:Y:S01]  /*4000*/  SHF.L.U32 R0, R0, R4, RZ ;  /* 0x0000000400007219 */ /* 0x000fe200000006ff */
[----:B------:R-:W-:Y:S02]  /*4010*/  IMAD.SHL.U32 R4, R4, 0x20, RZ ;  /* 0x0000002004047824 */ /* 0x000fe400078e00ff */
[----:B------:R1:W-:Y:S04]  /*4020*/  ATOMS.OR RZ, [UR5+0x14], R3 ;  /* 0x00001403ffff798c */ /* 0x0003e8000b000005 */
[----:B------:R1:W-:Y:S04]  /*4030*/  ATOMS.OR RZ, [UR5+0x18], R0 ;  /* 0x00001800ffff798c */ /* 0x0003e8000b000005 */
[----:B------:R1:W-:Y:S01]  /*4040*/  STS [UR6+0x280], R4 ;  /* 0x00028004ff007988 */ /* 0x0003e20008000806 */
[----:B------:R-:W-:Y:S05]  /*4050*/  BRA `(.L_x_81) ;  /* 0x0000000000107947 */ /* 0x000fea0003800000 */
.L_x_80:
[----:B------:R-:W-:Y:S02]  /*4060*/  MOV R0, 0xffffffff ;  /* 0xffffffff00007802 */ /* 0x000fe40000000f00 */
[----:B------:R-:W-:-:S03]  /*4070*/  MOV R4, 0x40a0 ;  /* 0x000040a000047802 */ /* 0x000fc60000000f00 */
[----:B------:R1:W-:Y:S04]  /*4080*/  STS [UR6+0x280], R0 ;  /* 0x00028000ff007988 */ /* 0x0003e80008000806 */
[----:B-1---5:R-:W-:Y:S05]  /*4090*/  CALL.REL.NOINC `($__internal_1_$__cuda_sm10x_tcgen05_guardrail_trap_phase_invalid_during_alloc) ;  /* 0x0000004800007944 */ /* 0x022fea0003c00000 */
.L_x_81:
[----:B------:R-:W-:Y:S05]  /*40a0*/  WARPSYNC.ALL ;  /* 0x0000000000007948 */ /* 0x000fea0003800000 */
[----:B------:R-:W2:Y:S01]  /*40b0*/  S2UR UR4, SR_CgaCtaId ;  /* 0x00000000000479c3 */ /* 0x000ea20000008800 */
[----:B------:R-:W-:Y:S01]  /*40c0*/  UMOV UR17, 0x400 ;  /* 0x0000040000117882 */ /* 0x000fe20000000000 */
[----:B------:R-:W-:-:S06]  /*40d0*/  NOP ;  /* 0x0000000000007918 */ /* 0x000fcc0000000000 */
[----:B------:R-:W-:Y:S06]  /*40e0*/  BAR.ARV 0x6, 0xa0 ;  /* 0x0182800000007b1d */ /* 0x000fec0000002000 */
[----:B------:R-:W3:Y:S01]  /*40f0*/  LDCU UR5, c[0x0][0x38c] ;  /* 0x00007180ff0577ac */ /* 0x000ee20008000800 */
[----:B------:R-:W-:Y:S01]  /*4100*/  LOP3.LUT R2, R2, 0xffff, RZ, 0xc0, !PT ;  /* 0x0000ffff02027812 */ /* 0x000fe200078ec0ff */
[----:B------:R-:W-:Y:S01]  /*4110*/  IMAD.MOV.U32 R11, RZ, RZ, 0x1 ;  /* 0x00000001ff0b7424 */ /* 0x000fe200078e00ff */
[----:B------:R-:W-:Y:S01]  /*4120*/  CS2R R8, SRZ ;  /* 0x0000000000087805 */ /* 0x000fe2000001ff00 */
[----:B------:R-:W4:Y:S01]  /*4130*/  LDCU UR8, c[0x0][0x38c] ;  /* 0x00007180ff0877ac */ /* 0x000f220008000800 */
[----:B------:R-:W-:Y:S01]  /*4140*/  R2UR UR19, R2 ;  /* 0x00000000021372ca */ /* 0x000fe200000e0000 */
[----:B------:R-:W-:Y:S01]  /*4150*/  IMAD.MOV.U32 R10, RZ, RZ, RZ ;  /* 0x000000ffff0a7224 */ /* 0x000fe200078e00ff */
[----:B------:R-:W-:Y:S01]  /*4160*/  UMOV UR22, URZ ;  /* 0x000000ff00167c82 */ /* 0x000fe20008000000 */
[----:B------:R-:W-:Y:S01]  /*4170*/  UMOV UR14, URZ ;  /* 0x000000ff000e7c82 */ /* 0x000fe20008000000 */
[----:B--2---:R-:W-:Y:S01]  /*4180*/  ULEA UR17, UR4, UR17, 0x18 ;  /* 0x0000001104117291 */ /* 0x004fe2000f8ec0ff */
[----:B------:R-:W-:Y:S01]  /*4190*/  UMOV UR26, 0x0 ;  /* 0x00000000001a7882 */ /* 0x000fe20000000000 */
[----:B------:R-:W-:-:S02]  /*41a0*/  UMOV UR27, 0x4100490 ;  /* 0x04100490001b7882 */ /* 0x000fc40000000000 */
[----:B------:R-:W-:Y:S02]  /*41b0*/  UIADD3 UR6, UPT, UPT, UR17, 0x2600, URZ ;  /* 0x0000260011067890 */ /* 0x000fe4000fffe0ff */
[----:B------:R-:W-:Y:S02]  /*41c0*/  UIADD3 UR7, UPT, UPT, UR17, 0x1d600, URZ ;  /* 0x0001d60011077890 */ /* 0x000fe4000fffe0ff */
[----:B---3--:R-:W-:Y:S01]  /*41d0*/  UIADD3 UR5, UPT, UPT, UR5, 0x3f, URZ ;  /* 0x0000003f05057890 */ /* 0x008fe2000fffe0ff */
[----:B-1----:R-:W1:Y:S01]  /*41e0*/  LDS R0, [UR17+0x280] ;  /* 0x00028011ff007984 */ /* 0x002e620008000800 */
[----:B------:R-:W-:Y:S02]  /*41f0*/  USHF.R.U32.HI UR6, URZ, 0x4, UR6 ;  /* 0x00000004ff067899 */ /* 0x000fe40008011606 */
[----:B------:R-:W-:Y:S02]  /*4200*/  USHF.R.S32.HI UR4, URZ, 0x1f, UR5 ;  /* 0x0000001fff047899 */ /* 0x000fe40008011405 */
[----:B------:R-:W-:-:S02]  /*4210*/  ULOP3.LUT UR6, UR6, 0x3fff, URZ, 0xc0, !UPT ;  /* 0x00003fff06067892 */ /* 0x000fc4000f8ec0ff */
[----:B------:R-:W-:Y:S02]  /*4220*/  ULEA.HI UR4, UR4, UR5, URZ, 0x6 ;  /* 0x0000000504047291 */ /* 0x000fe4000f8f30ff */
[----:B------:R-:W-:Y:S02]  /*4230*/  USHF.R.U32.HI UR5, URZ, 0x4, UR7 ;  /* 0x00000004ff057899 */ /* 0x000fe40008011607 */
[----:B------:R-:W-:Y:S02]  /*4240*/  USHF.R.S32.HI UR28, URZ, 0x6, UR4 ;  /* 0x00000006ff1c7899 */ /* 0x000fe40008011404 */
[----:B------:R-:W-:Y:S02]  /*4250*/  ULOP3.LUT UR5, UR5, 0x3fff, URZ, 0xc0, !UPT ;  /* 0x00003fff05057892 */ /* 0x000fe4000f8ec0ff */
[----:B------:R-:W-:Y:S02]  /*4260*/  UISETP.LT.AND UP0, UPT, UR28, 0x1, UPT ;  /* 0x000000011c00788c */ /* 0x000fe4000bf01270 */
[----:B------:R-:W-:-:S02]  /*4270*/  ULOP3.LUT UR20, UR6, 0x10000, URZ, 0xfc, !UPT ;  /* 0x0001000006147892 */ /* 0x000fc4000f8efcff */
[----:B------:R-:W-:Y:S02]  /*4280*/  USEL UR29, UR28, 0x1, !UP0 ;  /* 0x000000011c1d7887 */ /* 0x000fe4000c000000 */
[----:B------:R-:W-:Y:S02]  /*4290*/  ULOP3.LUT UR21, UR5, 0x10000, URZ, 0xfc, !UPT ;  /* 0x0001000005157892 */ /* 0x000fe4000f8efcff */
[----:B------:R-:W-:Y:S02]  /*42a0*/  UIADD3 UR29, UPT, UPT, -UR29, URZ, URZ ;  /* 0x000000ff1d1d7290 */ /* 0x000fe4000fffe1ff */
[----:B----4-:R-:W-:Y:S01]  /*42b0*/  UISETP.GE.AND UP4, UPT, UR8, 0x1, UPT ;  /* 0x000000010800788c */ /* 0x010fe2000bf86270 */
[----:B------:R-:W-:Y:S01]  /*42c0*/  UMOV UR24, 0x0 ;  /* 0x0000000000187882 */ /* 0x000fe20000000000 */
[----:B------:R-:W-:Y:S01]  /*42d0*/  UMOV UR25, 0x4100490 ;  /* 0x0410049000197882 */ /* 0x000fe20000000000 */
[----:B-1----:R-:W-:-:S15]  /*42e0*/  R2UR UR30, R0 ;  /* 0x00000000001e72ca */ /* 0x002fde00000e0000 */
.L_x_90:
[----:B------:R-:W-:Y:S02]  /*42f0*/  LEA R0, R10, UR17, 0x3 ;  /* 0x000000110a007c11 */ /* 0x000fe4000f8e18ff */
[----:B------:R-:W-:Y:S02]  /*4300*/  SHF.L.U32 R2, R9, 0x1f, RZ ;  /* 0x0000001f09027819 */ /* 0x000fe400000006ff */
[----:B------:R-:W-:Y:S01]  /*4310*/  PLOP3.LUT P0, PT, PT, PT, UP4, 0x80, 0x8 ;  /* 0x000000000008781c */ /* 0x000fe20003f0f048 */
[----:B------:R-:W-:Y:S01]  /*4320*/  VIADD R3, R0, 0x1e0 ;  /* 0x000001e000037836 */ /* 0x000fe20000000000 */
[----:B-1----:R-:W1:Y:S02]  /*4330*/  SYNCS.PHASECHK.TRANS64.TRYWAIT P1, [R0+URZ+0x1d0], R2 ;  /* 0x0001d002000075a7 */ /* 0x002e6400080211ff */
[----:B-1-3--:R-:W-:Y:S09]  /*4340*/  @!P1 BRA `(.L_x_84) ;  /* 0x0000004000209947 */ /* 0x00aff20003800000 */
.L_x_187:
[----:B------:R-:W-:Y:S01]  /*4350*/  LEA R4, R10, UR17, 0x4 ;  /* 0x000000110a047c11 */ /* 0x000fe2000f8e20ff */
[----:B------:R-:W-:Y:S01]  /*4360*/  @UP4 ULEA UR4, UR14, UR17, 0x3 ;  /* 0x000000110e044291 */ /* 0x000fe2000f8e18ff */
[----:B------:R-:W-:Y:S01]  /*4370*/  PLOP3.LUT P2, PT, PT, PT, PT, 0x80, 0x8 ;  /* 0x000000000008781c */ /* 0x000fe20003f4f070 */
[----:B------:R-:W-:Y:S01]  /*4380*/  ULEA UR23, UR22, UR17, 0x3 ;  /* 0x0000001116177291 */ /* 0x000fe2000f8e18ff */
[----:B------:R-:W-:Y:S02]  /*4390*/  PRMT R3, RZ, 0x654, R3 ;  /* 0x00000654ff037816 */ /* 0x000fe40000000003 */
[----:B------:R-:W2:Y:S01]  /*43a0*/  LDS.128 R4, [R4+0x260] ;  /* 0x0002600004047984 */ /* 0x000ea20000000c00 */
[----:B-1----:R-:W-:Y:S02]  /*43b0*/  @P0 SHF.L.U32 R2, R8, 0x1f, RZ ;  /* 0x0000001f08020819 */ /* 0x002fe400000006ff */
[----:B------:R-:W-:Y:S01]  /*43c0*/  SHF.L.U32 R0, R11, 0x1f, RZ ;  /* 0x0000001f0b007819 */ /* 0x000fe200000006ff */
[----:B------:R-:W-:Y:S01]  /*43d0*/  @!PT LDS RZ, [RZ] ;  /* 0x00000000fffff984 */ /* 0x000fe20000000800 */
[----:B------:R-:W-:Y:S01]  /*43e0*/  @!PT LDS RZ, [RZ] ;  /* 0x00000000fffff984 */ /* 0x000fe20000000800 */
[----:B------:R-:W-:Y:S01]  /*43f0*/  @!PT LDS RZ, [RZ] ;  /* 0x00000000fffff984 */ /* 0x000fe20000000800 */
[----:B------:R-:W-:Y:S01]  /*4400*/  @!PT LDS RZ, [RZ] ;  /* 0x00000000fffff984 */ /* 0x000fe20000000800 */
[----:B------:R1:W-:Y:S06]  /*4410*/  MEMBAR.ALL.CTA ;  /* 0x0000000000007992 */ /* 0x0003ec0000008000 */
[----:B-1----:R-:W1:Y:S02]  /*4420*/  FENCE.VIEW.ASYNC.S ;  /* 0x00000000000073c6 */ /* 0x002e640000000000 */
[----:B-1----:R1:W-:Y:S01]  /*4430*/  SYNCS.ARRIVE.TRANS64.RED.A1T0 RZ, [R3+URZ], RZ ;  /* 0x000000ff03ff79a7 */ /* 0x0023e200081004ff */
[----:B------:R1:W3:Y:S01]  /*4440*/  @P0 SYNCS.PHASECHK.TRANS64.TRYWAIT P2, [UR4], R2 ;  /* 0x00000002ff0005a7 */ /* 0x0002e20008041104 */
[----:B------:R-:W-:Y:S01]  /*4450*/  ULEA.HI UR4, UR22, UR22, URZ, 0x1 ;  /* 0x0000001616047291 */ /* 0x000fe2000f8f08ff */
[----:B--2---:R-:W-:-:S03]  /*4460*/  LOP3.LUT P1, RZ, R6, 0x1, RZ, 0xc0, !PT ;  /* 0x0000000106ff7812 */ /* 0x004fc6000782c0ff */
[----:B------:R-:W-:Y:S02]  /*4470*/  USHF.L.U32 UR18, UR4, 0x5, URZ ;  /* 0x0000000504127899 */ /* 0x000fe400080006ff */
[----:B------:R-:W-:Y:S02]  /*4480*/  ULOP3.LUT UR4, UR4, 0xffe, URZ, 0xc0, !UPT ;  /* 0x00000ffe04047892 */ /* 0x000fe4000f8ec0ff */
[----:B------:R-:W-:Y:S02]  /*4490*/  ULOP3.LUT UR18, UR18, 0xffffffc0, URZ, 0xc0, !UPT ;  /* 0xffffffc012127892 */ /* 0x000fe4000f8ec0ff */
[----:B------:R-:W-:Y:S02]  /*44a0*/  UIADD3 UR4, UPT, UPT, -UR4, UR22, URZ ;  /* 0x0000001604047290 */ /* 0x000fe4000fffe1ff */
[----:B------:R-:W-:Y:S01]  /*44b0*/  UIADD3 UR18, UPT, UPT, UR30, UR18, URZ ;  /* 0x000000121e127290 */ /* 0x000fe2000fffe0ff */
[----:B------:R-:W2:Y:S03]  /*44c0*/  SYNCS.PHASECHK.TRANS64.TRYWAIT P0, [UR23+0x210], R0 ;  /* 0x00021000ff0075a7 */ /* 0x000ea60008001117 */
[----:B------:R-:W-:Y:S01]  /*44d0*/  ULEA UR18, UR4, UR18, 0x14 ;  /* 0x0000001204127291 */ /* 0x000fe2000f8ea0ff */
[----:B-123--:R-:W-:Y:S11]  /*44e0*/  @!P0 BRA `(.L_x_85) ;  /* 0x0000003c00cc8947 */ /* 0x00eff60003800000 */
.L_x_189:
[----:B------:R-:W-:Y:S01]  /*44f0*/  IADD3 R10, PT, PT, R10, 0x1, RZ ;  /* 0x000000010a0a7810 */ /* 0x000fe20007ffe0ff */
[----:B------:R-:W-:Y:S06]  /*4500*/  BRA.U !UP4, `(.L_x_86) ;  /* 0x000000010c987547 */ /* 0x000fec000b800000 */
[----:B------:R-:W-:Y:S01]  /*4510*/  UPLOP3.LUT UP2, UPT, UPT, UPT, UPT, 0x40, 0x4 ;  /* 0x000000000004789c */ /* 0x000fe20003f4e870 */
[----:B------:R-:W-:Y:S01]  /*4520*/  UMOV UR16, UR29 ;  /* 0x0000001d00107c82 */ /* 0x000fe20008000000 */
[----:B------:R-:W-:Y:S01]  /*4530*/  UMOV UR15, UR28 ;  /* 0x0000001c000f7c82 */ /* 0x000fe20008000000 */
[----:B------:R-:W-:-:S08]  /*4540*/  UMOV UR6, UR14 ;  /* 0x0000000e00067c82 */ /* 0x000fd00008000000 */
.L_x_89:
[----:B------:R-:W-:Y:S02]  /*4550*/  UIADD3 UR16, UPT, UPT, UR16, 0x1, URZ ;  /* 0x0000000110107890 */ /* 0x000fe4000fffe0ff */
[----:B--2---:R-:W-:Y:S02]  /*4560*/  ULEA UR5, UR6, UR17, 0x3 ;  /* 0x0000001106057291 */ /* 0x004fe4000f8e18ff */
[----:B------:R-:W-:Y:S01]  /*4570*/  UISETP.NE.AND UP3, UPT, UR16, URZ, UPT ;  /* 0x000000ff1000728c */ /* 0x000fe2000bf65270 */
[----:B---3--:R-:W-:Y:S10]  /*4580*/  @P2 BRA `(.L_x_87) ;  /* 0x00000000000c2947 */ /* 0x008ff40003800000 */
[----:B-1----:R-:W-:Y:S04]  /*4590*/  SHF.L.U32 R2, R8, 0x1f, RZ ;  /* 0x0000001f08027819 */ /* 0x002fe800000006ff */
[----:B------:R-:W1:Y:S02]  /*45a0*/  SYNCS.PHASECHK.TRANS64.TRYWAIT P0, [UR5], R2 ;  /* 0x00000002ff0075a7 */ /* 0x000e640008001105 */
[----:B-1----:R-:W-:Y:S05]  /*45b0*/  @!P0 BRA `(.L_x_88) ;  /* 0x0000003c00b08947 */ /* 0x002fea0003800000 */
.L_x_87:
[----:B------:R-:W-:Y:S01]  /*45c0*/  UISETP.NE.AND UP0, UPT, UR15, 0x1, UPT ;  /* 0x000000010f00788c */ /* 0x000fe2000bf05270 */
[----:B------:R-:W-:Y:S01]  /*45d0*/  PLOP3.LUT P2, PT, PT, PT, PT, 0x80, 0x8 ;  /* 0x000000000008781c */ /* 0x000fe20003f4f070 */
[----:B------:R-:W-:Y:S02]  /*45e0*/  UIADD3 UR4, UPT, UPT, UR6, 0x1, URZ ;  /* 0x0000000106047890 */ /* 0x000fe4000fffe0ff */
[----:B------:R-:W-:Y:S02]  /*45f0*/  ULEA UR12, UR6, UR21, 0x8 ;  /* 0x00000015060c7291 */ /* 0x000fe4000f8e40ff */
[----:B------:R-:W-:Y:S01]  /*4600*/  UISETP.NE.AND UP1, UPT, UR4, 0x1b, UPT ;  /* 0x0000001b0400788c */ /* 0x000fe2000bf25270 */
[----:B------:R-:W-:Y:S01]  /*4610*/  PLOP3.LUT P0, PT, PT, PT, UP0, 0x80, 0x8 ;  /* 0x000000000008781c */ /* 0x000fe20003f0f008 */
[----:B------:R-:W-:Y:S02]  /*4620*/  UIADD3 UR10, UPT, UPT, UR12, 0x2, URZ ;  /* 0x000000020c0a7890 */ /* 0x000fe4000fffe0ff */
[----:B------:R-:W-:Y:S02]  /*4630*/  USEL UR7, URZ, 0x1, UP1 ;  /* 0x00000001ff077887 */ /* 0x000fe40008800000 */
[----:B------:R-:W-:Y:S02]  /*4640*/  USEL UR14, UR4, URZ, UP1 ;  /* 0x000000ff040e7287 */ /* 0x000fe40008800000 */
[----:B------:R-:W-:Y:S02]  /*4650*/  UIADD3 UR15, UPT, UPT, UR15, -0x1, URZ ;  /* 0xffffffff0f0f7890 */ /* 0x000fe4000fffe0ff */
[----:B------:R-:W-:Y:S01]  /*4660*/  @UP0 ULEA UR4, UR14, UR17, 0x3 ;  /* 0x000000110e040291 */ /* 0x000fe2000f8e18ff */
[----:B------:R-:W-:Y:S01]  /*4670*/  LOP3.LUT R8, R8, UR7, RZ, 0x3c, !PT ;  /* 0x0000000708087c12 */ /* 0x000fe2000f8e3cff */
[----:B------:R-:W-:Y:S01]  /*4680*/  UIADD3 UR7, UPT, UPT, UR5, 0xd8, URZ ;  /* 0x000000d805077890 */ /* 0x000fe2000fffe0ff */
[----:B------:R-:W-:Y:S02]  /*4690*/  UMOV UR13, 0x80004020 ;  /* 0x80004020000d7882 */ /* 0x000fe40000000000 */
[----:B-1----:R-:W-:Y:S01]  /*46a0*/  @P0 SHF.L.U32 R0, R8, 0x1f, RZ ;  /* 0x0000001f08000819 */ /* 0x002fe200000006ff */
[----:B------:R-:W-:Y:S01]  /*46b0*/  UMOV UR5, 0x80004020 ;  /* 0x8000402000057882 */ /* 0x000fe20000000000 */
[----:B------:R-:W-:Y:S01]  /*46c0*/  UMOV UR11, 0x80004020 ;  /* 0x80004020000b7882 */ /* 0x000fe20000000000 */
[----:B------:R-:W-:Y:S01]  /*46d0*/  UMOV UR9, 0x80004020 ;  /* 0x8000402000097882 */ /* 0x000fe20000000000 */
[----:B------:R2:W3:Y:S01]  /*46e0*/  @P0 SYNCS.PHASECHK.TRANS64.TRYWAIT P2, [UR4], R0 ;  /* 0x00000000ff0005a7 */ /* 0x0004e20008041104 */
[----:B------:R-:W-:Y:S03]  /*46f0*/  ULEA UR4, UR6, UR20, 0x8 ;  /* 0x0000001406047291 */ /* 0x000fe6000f8e40ff */
[----:B------:R-:W-:Y:S01]  /*4700*/  UMOV UR6, UR14 ;  /* 0x0000000e00067c82 */ /* 0x000fe20008000000 */
[----:B------:R-:W-:Y:S05]  /*4710*/  UIADD3 UR8, UPT, UPT, UR4, 0x2, URZ ;  /* 0x0000000204087890 */ /* 0x000fea000fffe0ff */
[----:B------:R2:W-:Y:S01]  /*4720*/  UTCQMMA gdesc[UR4], gdesc[UR12], tmem[UR18], tmem[UR26], idesc[UR27], UP2 ;  /* 0x00ff1a0c040075ea */ /* 0x0005e20009000312 */
[----:B------:R-:W-:Y:S03]  /*4730*/  UPLOP3.LUT UP2, UPT, UPT, UPT, UPT, 0x80, 0x8 ;  /* 0x000000000008789c */ /* 0x000fe60003f4f070 */
[----:B------:R2:W-:Y:S01]  /*4740*/  UTCQMMA gdesc[UR8], gdesc[UR10], tmem[UR18], tmem[UR24], idesc[UR25], UPT ;  /* 0x00ff180a080075ea */ /* 0x0005e2000b800312 */
[----:B------:R2:W-:Y:S01]  /*4750*/  UTCBAR.MULTICAST [UR7], URZ, UR19 ;  /* 0x000000ff070073e9 */ /* 0x0005e20008000813 */
[----:B------:R-:W-:Y:S06]  /*4760*/  BRA.U UP3, `(.L_x_89) ;  /* 0xfffffffd03787547 */ /* 0x000fec000b83ffff */
.L_x_86:
[----:B--2---:R-:W-:Y:S01]  /*4770*/  UIADD3 UR4, UPT, UPT, UR22, 0x1, URZ ;  /* 0x0000000116047890 */ /* 0x004fe2000fffe0ff */
[C---:B------:R-:W-:Y:S01]  /*4780*/  ISETP.NE.AND P0, PT, R10.reuse, 0x2, PT ;  /* 0x000000020a00780c */ /* 0x040fe20003f05270 */
[----:B------:R-:W-:Y:S02]  /*4790*/  UIADD3 UR5, UPT, UPT, UR23, 0x1f0, URZ ;  /* 0x000001f017057890 */ /* 0x000fe4000fffe0ff */
[----:B------:R-:W-:Y:S01]  /*47a0*/  UISETP.NE.AND UP0, UPT, UR4, 0x4, UPT ;  /* 0x000000040400788c */ /* 0x000fe2000bf05270 */
[----:B-1----:R-:W-:Y:S02]  /*47b0*/  SEL R0, RZ, 0x1, P0 ;  /* 0x00000001ff007807 */ /* 0x002fe40000000000 */
[----:B------:R-:W-:Y:S01]  /*47c0*/  SEL R10, R10, RZ, P0 ;  /* 0x000000ff0a0a7207 */ /* 0x000fe20000000000 */
[----:B------:R-:W-:Y:S01]  /*47d0*/  USEL UR6, URZ, 0x1, UP0 ;  /* 0x00000001ff067887 */ /* 0x000fe20008000000 */
[----:B------:R-:W-:Y:S01]  /*47e0*/  LOP3.LUT R9, R9, R0, RZ, 0x3c, !PT ;  /* 0x0000000009097212 */ /* 0x000fe200078e3cff */
[----:B------:R-:W-:Y:S01]  /*47f0*/  USEL UR22, UR4, URZ, UP0 ;  /* 0x000000ff04167287 */ /* 0x000fe20008000000 */
[----:B------:R1:W-:Y:S03]  /*4800*/  UTCBAR [UR5], URZ ;  /* 0x000000ff050073e9 */ /* 0x0003e600080000ff */
[----:B------:R-:W-:Y:S01]  /*4810*/  LOP3.LUT R11, R11, UR6, RZ, 0x3c, !PT ;  /* 0x000000060b0b7c12 */ /* 0x000fe2000f8e3cff */
[----:B------:R-:W-:Y:S07]  /*4820*/  @P1 BRA `(.L_x_90) ;  /* 0xfffffff800b01947 */ /* 0x000fee000383ffff */
[----:B------:R-:W2:Y:S01]  /*4830*/  S2UR UR8, SR_CgaCtaId ;  /* 0x00000000000879c3 */ /* 0x000ea20000008800 */
[----:B------:R-:W-:Y:S01]  /*4840*/  ELECT P0, URZ, PT ;  /* 0x0000000000ff782f */ /* 0x000fe20003800000 */
[----:B------:R-:W-:Y:S01]  /*4850*/  IMAD.MOV.U32 R0, RZ, RZ, 0x1 ;  /* 0x00000001ff007424 */ /* 0x000fe200078e00ff */
[----:B------:R-:W-:Y:S01]  /*4860*/  UIADD3 UR17, UPT, UPT, UR17, 0x210, URZ ;  /* 0x0000021011117890 */ /* 0x000fe2000fffe0ff */
[----:B------:R-:W-:Y:S01]  /*4870*/  SHF.L.U32 R2, R11, 0x1f, RZ ;  /* 0x0000001f0b027819 */ /* 0x000fe200000006ff */
[----:B------:R-:W-:-:S03]  /*4880*/  UMOV UR4, 0x40 ;  /* 0x0000004000047882 */ /* 0x000fc60000000000 */
[----:B------:R-:W-:Y:S01]  /*4890*/  UVIRTCOUNT.DEALLOC.SMPOOL 0x80 ;  /* 0x000000800000784c */ /* 0x000fe20000000000 */
[----:B--2---:R-:W-:Y:S02]  /*48a0*/  ULEA UR8, UR8, UR4, 0x18 ;  /* 0x0000000408087291 */ /* 0x004fe4000f8ec0ff */
[----:B------:R-:W-:-:S07]  /*48b0*/  ULEA UR4, UR22, UR17, 0x3 ;  /* 0x0000001116047291 */ /* 0x000fce000f8e18ff */
[----:B------:R2:W-:Y:S02]  /*48c0*/  @P0 STS.U8 [UR8+0x1c], R0 ;  /* 0x00001c00ff000988 */ /* 0x0005e40008000008 */
[----:B------:R-:W4:Y:S02]  /*48d0*/  SYNCS.PHASECHK.TRANS64.TRYWAIT P0, [UR4], R2 ;  /* 0x00000002ff0075a7 */ /* 0x000f240008001104 */
[----:B--2-4-:R-:W-:Y:S05]  /*48e0*/  @!P0 BRA `(.L_x_91) ;  /* 0x0000003800fc8947 */ /* 0x014fea0003800000 */
.L_x_192:
[----:B------:R-:W-:-:S04]  /*48f0*/  UIADD3 UR4, UPT, UPT, UR22, 0x1, URZ ;  /* 0x0000000116047890 */ /* 0x000fc8000fffe0ff */
[----:B------:R-:W-:-:S04]  /*4900*/  UISETP.NE.AND UP0, UPT, UR4, 0x4, UPT ;  /* 0x000000040400788c */ /* 0x000fc8000bf05270 */
[----:B------:R-:W-:Y:S02]  /*4910*/  USEL UR6, URZ, 0x1, UP0 ;  /* 0x00000001ff067887 */ /* 0x000fe40008000000 */
[----:B------:R-:W-:-:S04]  /*4920*/  USEL UR4, UR4, URZ, UP0 ;  /* 0x000000ff04047287 */ /* 0x000fc80008000000 */
[----:B-1----:R-:W-:Y:S01]  /*4930*/  ULEA UR5, UR4, UR17, 0x3 ;  /* 0x0000001104057291 */ /* 0x002fe2000f8e18ff */
[----:B--2---:R-:W-:-:S04]  /*4940*/  LOP3.LUT R2, R11, UR6, RZ, 0x3c, !PT ;  /* 0x000000060b027c12 */ /* 0x004fc8000f8e3cff */
[----:B------:R-:W-:-:S04]  /*4950*/  SHF.L.U32 R3, R2, 0x1f, RZ ;  /* 0x0000001f02037819 */ /* 0x000fc800000006ff */
[----:B------:R-:W1:Y:S02]  /*4960*/  SYNCS.PHASECHK.TRANS64.TRYWAIT P0, [UR5], R3 ;  /* 0x00000003ff0075a7 */ /* 0x000e640008001105 */
[----:B-1----:R-:W-:Y:S05]  /*4970*/  @!P0 BRA `(.L_x_92) ;  /* 0x0000003800f08947 */ /* 0x002fea0003800000 */
.L_x_194:
        /* <DEDUP_REMOVED lines=9> */
.L_x_196:
[----:B------:R-:W-:-:S04]  /*4a10*/  UIADD3 UR4, UPT, UPT, UR4, 0x1, URZ ;  /* 0x0000000104047890 */ /* 0x000fc8000fffe0ff */
[----:B------:R-:W-:-:S04]  /*4a20*/  UISETP.NE.AND UP0, UPT, UR4, 0x4, UPT ;  /* 0x000000040400788c */ /* 0x000fc8000bf05270 */
[----:B------:R-:W-:Y:S02]  /*4a30*/  USEL UR5, URZ, 0x1, UP0 ;  /* 0x00000001ff057887 */ /* 0x000fe40008000000 */
[----:B------:R-:W-:-:S04]  /*4a40*/  USEL UR4, UR4, URZ, UP0 ;  /* 0x000000ff04047287 */ /* 0x000fc80008000000 */
[----:B------:R-:W-:Y:S01]  /*4a50*/  ULEA UR4, UR4, UR17, 0x3 ;  /* 0x0000001104047291 */ /* 0x000fe2000f8e18ff */
[----:B------:R-:W-:-:S04]  /*4a60*/  LOP3.LUT R2, R2, UR5, RZ, 0x3c, !PT ;  /* 0x0000000502027c12 */ /* 0x000fc8000f8e3cff */
[----:B------:R-:W-:-:S04]  /*4a70*/  SHF.L.U32 R2, R2, 0x1f, RZ ;  /* 0x0000001f02027819 */ /* 0x000fc800000006ff */
[----:B------:R-:W2:Y:S02]  /*4a80*/  SYNCS.PHASECHK.TRANS64.TRYWAIT P0, [UR4], R2 ;  /* 0x00000002ff0075a7 */ /* 0x000ea40008001104 */
[----:B--2---:R-:W-:Y:S05]  /*4a90*/  @!P0 BRA `(.L_x_94) ;  /* 0x0000003800d88947 */ /* 0x004fea0003800000 */
.L_x_198:
[----:B------:R-:W-:Y:S01]  /*4aa0*/  NOP ;  /* 0x0000000000007918 */ /* 0x000fe20000000000 */
[----:B-1----:R-:W1:Y:S01]  /*4ab0*/  LDS R0, [UR8+0x14] ;  /* 0x00001408ff007984 */ /* 0x002e620008000800 */
[----:B------:R-:W-:Y:S01]  /*4ac0*/  ULOP3.LUT UR4, UR30, 0xffff, URZ, 0xc0, !UPT ;  /* 0x0000ffff1e047892 */ /* 0x000fe2000f8ec0ff */
[----:B------:R-:W-:Y:S01]  /*4ad0*/  UMOV UR5, 0xffff ;  /* 0x0000ffff00057882 */ /* 0x000fe20000000000 */
[----:B------:R-:W-:Y:S02]  /*4ae0*/  UMOV UR6, 0x1 ;  /* 0x0000000100067882 */ /* 0x000fe40000000000 */
[----:B------:R-:W-:-:S04]  /*4af0*/  USHF.R.U32.HI UR4, URZ, 0x5, UR4 ;  /* 0x00000005ff047899 */ /* 0x000fc80008011604 */
[----:B------:R-:W-:Y:S02]  /*4b00*/  USHF.L.U32 UR5, UR5, UR4, URZ ;  /* 0x0000000405057299 */ /* 0x000fe400080006ff */
[----:B------:R-:W-:-:S04]  /*4b10*/  USHF.L.U32 UR4, UR6, UR4, URZ ;  /* 0x0000000406047299 */ /* 0x000fc800080006ff */
[----:B-1----:R-:W-:-:S04]  /*4b20*/  LOP3.LUT R0, R0, UR5, RZ, 0xc0, !PT ;  /* 0x0000000500007c12 */ /* 0x002fc8000f8ec0ff */
[----:B------:R-:W-:-:S13]  /*4b30*/  ISETP.NE.AND P0, PT, R0, UR5, PT ;  /* 0x0000000500007c0c */ /* 0x000fda000bf05270 */
[----:B------:R-:W-:Y:S05]  /*4b40*/  @P0 BRA `(.L_x_95) ;  /* 0x0000000000580947 */ /* 0x000fea0003800000 */
[----:B------:R-:W1:Y:S02]  /*4b50*/  LDS R0, [UR8+0x18] ;  /* 0x00001808ff007984 */ /* 0x000e640008000800 */
[----:B-1----:R-:W-:-:S04]  /*4b60*/  LOP3.LUT R0, R0, UR4, RZ, 0xc0, !PT ;  /* 0x0000000400007c12 */ /* 0x002fc8000f8ec0ff */
[----:B------:R-:W-:-:S13]  /*4b70*/  ISETP.NE.AND P0, PT, R0, UR4, PT ;  /* 0x0000000400007c0c */ /* 0x000fda000bf05270 */
[----:B------:R-:W-:Y:S05]  /*4b80*/  @P0 BRA `(.L_x_96) ;  /* 0x00000000003c0947 */ /* 0x000fea0003800000 */
[----:B------:R-:W1:Y:S01]  /*4b90*/  S2R R2, SR_LANEID ;  /* 0x0000000000027919 */ /* 0x000e620000000000 */
[----:B------:R-:W-:-:S06]  /*4ba0*/  ULOP3.LUT UR5, URZ, UR5, URZ, 0x33, !UPT ;  /* 0x00000005ff057292 */ /* 0x000fcc000f8e33ff */
[----:B------:R-:W-:-:S04]  /*4bb0*/  IMAD.U32 R0, RZ, RZ, UR5 ;  /* 0x00000005ff007e24 */ /* 0x000fc8000f8e00ff */
[----:B------:R2:W4:Y:S02]  /*4bc0*/  REDUX UR7, R0 ;  /* 0x00000000000773c4 */ /* 0x0005240000000000 */
[----:B------:R1:W-:Y:S01]  /*4bd0*/  UTCATOMSWS.AND URZ, UR5 ;  /* 0x0000000500ff79e3 */ /* 0x0003e20008000000 */
[----:B--2---:R-:W-:Y:S01]  /*4be0*/  LOP3.LUT R0, RZ, UR4, RZ, 0x33, !PT ;  /* 0x00000004ff007c12 */ /* 0x004fe2000f8e33ff */
[----:B------:R-:W-:Y:S02]  /*4bf0*/  VOTEU.ANY UR4, UPT, PT ;  /* 0x0000000000047886 */ /* 0x000fe400038e0100 */
[----:B------:R-:W-:Y:S02]  /*4c00*/  UFLO.U32 UR4, UR4 ;  /* 0x00000004000472bd */ /* 0x000fe400080e0000 */
[----:B------:R-:W2:Y:S04]  /*4c10*/  REDUX UR6, R0 ;  /* 0x00000000000673c4 */ /* 0x000ea80000000000 */
[----:B-1----:R-:W-:-:S02]  /*4c20*/  ISETP.EQ.U32.AND P0, PT, R2, UR4, PT ;  /* 0x0000000402007c0c */ /* 0x002fc4000bf02070 */
[----:B----4-:R-:W-:-:S11]  /*4c30*/  MOV R2, UR7 ;  /* 0x0000000700027c02 */ /* 0x010fd60008000f00 */
[----:B------:R1:W-:Y:S01]  /*4c40*/  @P0 ATOMS.AND RZ, [UR8+0x14], R2 ;  /* 0x00001402ffff098c */ /* 0x0003e2000a800008 */
[----:B--2---:R-:W-:-:S05]  /*4c50*/  IMAD.U32 R0, RZ, RZ, UR6 ;  /* 0x00000006ff007e24 */ /* 0x004fca000f8e00ff */
[----:B------:R1:W-:Y:S01]  /*4c60*/  @P0 ATOMS.AND RZ, [UR8+0x18], R0 ;  /* 0x00001800ffff098c */ /* 0x0003e2000a800008 */
[----:B------:R-:W-:Y:S05]  /*4c70*/  BRA `(.L_x_97) ;  /* 0x0000000000147947 */ /* 0x000fea0003800000 */
.L_x_96:
[----:B------:R-:W-:Y:S02]  /*4c80*/  MOV R2, 0x4ca0 ;  /* 0x00004ca000027802 */ /* 0x000fe40000000f00 */
[----:B---3-5:R-:W-:Y:S05]  /*4c90*/  CALL.REL.NOINC `($__internal_0_$__cuda_sm10x_tcgen05_guardrail_trap_col_being_dealloced_not_returned_by_alloc) ;  /* 0x0000003800f47944 */ /* 0x028fea0003c00000 */
[----:B------:R-:W-:Y:S05]  /*4ca0*/  BRA `(.L_x_97) ;  /* 0x0000000000087947 */ /* 0x000fea0003800000 */
.L_x_95:
[----:B------:R-:W-:Y:S02]  /*4cb0*/  MOV R2, 0x4cd0 ;  /* 0x00004cd000027802 */ /* 0x000fe40000000f00 */
[----:B---3-5:R-:W-:Y:S05]  /*4cc0*/  CALL.REL.NOINC `($__internal_2_$__cuda_sm10x_tcgen05_guardrail_trap_unallocated_columns_being_dealloced) ;  /* 0x0000003c00007944 */ /* 0x028fea0003c00000 */
.L_x_97:
[----:B------:R-:W-:Y:S01]  /*4cd0*/  NOP ;  /* 0x0000000000007918 */ /* 0x000fe20000000000 */
[----:B------:R-:W-:Y:S05]  /*4ce0*/  EXIT ;  /* 0x000000000000794d */ /* 0x000fea0003800000 */
.L_x_79:
[----:B------:R-:W-:-:S09]  /*4cf0*/  UISETP.NE.OR UP0, UPT, UR22, 0x3, !UP3 ;  /* 0x000000031600788c */ /* 0x000fd2000df05670 */
[----:B------:R-:W-:Y:S05]  /*4d00*/  BRA.U UP0, `(.L_x_98) ;  /* 0x0000000d00087547 */ /* 0x000fea000b800000 */
[----:B------:R-:W1:Y:S01]  /*4d10*/  LDCU UR26, c[0x0][0x370] ;  /* 0x00006e00ff1a77ac */ /* 0x000e620008000800 */
[----:B------:R-:W2:Y:S01]  /*4d20*/  LDC.64 R16, c[0x0][0x348] ;  /* 0x0000d200ff107b82 */ /* 0x000ea20000000a00 */
[----:B------:R-:W-:Y:S02]  /*4d30*/  HFMA2 R13, -RZ, RZ, 0, 0 ;  /* 0x00000000ff0d7431 */ /* 0x000fe400000001ff */
[----:B------:R-:W-:Y:S01]  /*4d40*/  IMAD.MOV.U32 R15, RZ, RZ, 0x1 ;  /* 0x00000001ff0f7424 */ /* 0x000fe200078e00ff */
[----:B------:R-:W1:Y:S01]  /*4d50*/  LDCU.128 UR28, c[0x0][0xb10] ;  /* 0x00016200ff1c77ac */ /* 0x000e620008000c00 */
[----:B------:R-:W-:Y:S01]  /*4d60*/  IMAD.MOV.U32 R14, RZ, RZ, RZ ;  /* 0x000000ffff0e7224 */ /* 0x000fe200078e00ff */
[----:B------:R-:W-:Y:S01]  /*4d70*/  MOV R12, 0x1000 ;  /* 0x00001000000c7802 */ /* 0x000fe20000000f00 */
[----:B------:R-:W3:Y:S01]  /*4d80*/  LDCU UR25, c[0x0][0x374] ;  /* 0x00006e80ff1977ac */ /* 0x000ee20008000800 */
[----:B------:R-:W4:Y:S01]  /*4d90*/  LDC.64 R2, c[0x0][0x888] ;  /* 0x00022200ff027b82 */ /* 0x000f220000000a00 */
[----:B------:R-:W3:Y:S01]  /*4da0*/  LDCU UR16, c[0x0][0xb0c] ;  /* 0x00016180ff1077ac */ /* 0x000ee20008000800 */
[----:B------:R-:W2:Y:S06]  /*4db0*/  LDCU UR35, c[0x0][0xb20] ;  /* 0x00016400ff2377ac */ /* 0x000eac0008000800 */
[----:B------:R-:W4:Y:S01]  /*4dc0*/  LDC.64 R4, c[0x0][0x890] ;  /* 0x00022400ff047b82 */ /* 0x000f220000000a00 */
[----:B------:R-:W2:Y:S01]  /*4dd0*/  LDCU UR4, c[0x0][0xb30] ;  /* 0x00016600ff0477ac */ /* 0x000ea20008000800 */
[----:B------:R-:W-:Y:S01]  /*4de0*/  UMOV UR17, 0x400 ;  /* 0x0000040000117882 */ /* 0x000fe20000000000 */
[----:B-1----:R-:W-:-:S02]  /*4df0*/  UIMAD.WIDE.U32 UR32, UR26, UR28, URZ ;  /* 0x0000001c1a2072a5 */ /* 0x002fc4000f8e00ff */
[----:B---3--:R-:W-:Y:S02]  /*4e00*/  UIMAD.WIDE.U32 UR6, UR25, UR31, URZ ;  /* 0x0000001f190672a5 */ /* 0x008fe4000f8e00ff */
[----:B------:R-:W-:Y:S02]  /*4e10*/  ULEA UR17, UR48, UR17, 0x18 ;  /* 0x0000001130117291 */ /* 0x000fe4000f8ec0ff */
[----:B------:R-:W-:Y:S02]  /*4e20*/  UPLOP3.LUT UP3, UPT, UPT, UPT, UPT, 0x40, 0x4 ;  /* 0x000000000004789c */ /* 0x000fe40003f6e870 */
[----:B------:R-:W-:Y:S01]  /*4e30*/  UIADD3 UR5, UPT, UPT, UR17, 0x1b0, URZ ;  /* 0x000001b011057890 */ /* 0x000fe2000fffe0ff */
[----:B------:R-:W-:Y:S01]  /*4e40*/  UMOV UR32, UR33 ;  /* 0x0000002100207c82 */ /* 0x000fe20008000000 */
[----:B------:R-:W-:Y:S01]  /*4e50*/  UMOV UR27, UR7 ;  /* 0x00000007001b7c82 */ /* 0x000fe20008000000 */
[----:B------:R-:W-:Y:S02]  /*4e60*/  UISETP.GE.AND UP0, UPT, UR40, 0x1, UPT ;  /* 0x000000012800788c */ /* 0x000fe4000bf06270 */
[----:B------:R-:W-:Y:S01]  /*4e70*/  UISETP.NE.AND UP4, UPT, UR40, 0x1, UPT ;  /* 0x000000012800788c */ /* 0x000fe2000bf85270 */
[----:B------:R-:W1:Y:S01]  /*4e80*/  LDCU.64 UR14, c[0x0][0xb28] ;  /* 0x00016500ff0e77ac */ /* 0x000e620008000a00 */
[----:B------:R-:W-:-:S02]  /*4e90*/  UISETP.NE.AND UP6, UPT, UR16, 0x1, UPT ;  /* 0x000000011000788c */ /* 0x000fc4000bfc5270 */
[----:B------:R-:W-:Y:S02]  /*4ea0*/  UISETP.NE.AND UP5, UPT, UR30, 0x1, UPT ;  /* 0x000000011e00788c */ /* 0x000fe4000bfa5270 */
[----:B------:R-:W-:Y:S02]  /*4eb0*/  UPRMT UR48, UR48, 0x654, UR5 ;  /* 0x0000065430307896 */ /* 0x000fe40008000005 */
[----:B------:R-:W-:Y:S02]  /*4ec0*/  USHF.R.U32.HI UR32, URZ, UR29, UR32 ;  /* 0x0000001dff207299 */ /* 0x000fe40008011620 */
[----:B--2---:R-:W-:Y:S02]  /*4ed0*/  USHF.R.U32.HI UR27, URZ, UR35, UR27 ;  /* 0x00000023ff1b7299 */ /* 0x004fe4000801161b */
[----:B------:R-:W-:-:S11]  /*4ee0*/  UISETP.NE.AND UP2, UPT, UR4, 0x1, UPT ;  /* 0x000000010400788c */ /* 0x000fd6000bf45270 */
.L_x_106:
[C---:B------:R-:W-:Y:S02]  /*4ef0*/  LEA R7, R14.reuse, UR17, 0x3 ;  /* 0x000000110e077c11 */ /* 0x040fe4000f8e18ff */
[----:B------:R-:W-:Y:S02]  /*4f00*/  SHF.L.U32 R0, R13, 0x1f, RZ ;  /* 0x0000001f0d007819 */ /* 0x000fe400000006ff */
[----:B------:R-:W-:Y:S02]  /*4f10*/  LEA R8, R14, UR17, 0x4 ;  /* 0x000000110e087c11 */ /* 0x000fe4000f8e20ff */
[----:B--2---:R-:W2:Y:S02]  /*4f20*/  SYNCS.PHASECHK.TRANS64.TRYWAIT P0, [R7+URZ+0x1d0], R0 ;  /* 0x0001d000070075a7 */ /* 0x004ea400080011ff */
[----:B--2---:R-:W-:Y:S05]  /*4f30*/  @!P0 BRA `(.L_x_99) ;  /* 0x0000003400c88947 */ /* 0x004fea0003800000 */
.L_x_199:
[----:B------:R-:W3:Y:S01]  /*4f40*/  LDS.128 R8, [R8+0x260] ;  /* 0x0002600008087984 */ /* 0x000ee20000000c00 */
[----:B------:R-:W-:Y:S01]  /*4f50*/  UISETP.GE.AND UP0, UPT, UR40, 0x1, UPT ;  /* 0x000000012800788c */ /* 0x000fe2000bf06270 */
[----:B------:R-:W-:Y:S01]  /*4f60*/  @!PT LDS RZ, [RZ] ;  /* 0x00000000fffff984 */ /* 0x000fe20000000800 */
[----:B------:R-:W-:Y:S01]  /*4f70*/  @!PT LDS RZ, [RZ] ;  /* 0x00000000fffff984 */ /* 0x000fe20000000800 */
[----:B------:R-:W-:Y:S01]  /*4f80*/  @!PT LDS RZ, [RZ] ;  /* 0x00000000fffff984 */ /* 0x000fe20000000800 */
[----:B------:R-:W-:Y:S01]  /*4f90*/  @!PT LDS RZ, [RZ] ;  /* 0x00000000fffff984 */ /* 0x000fe20000000800 */
[----:B------:R1:W-:Y:S06]  /*4fa0*/  MEMBAR.ALL.CTA ;  /* 0x0000000000007992 */ /* 0x0003ec0000008000 */
[----:B-1----:R-:W1:Y:S01]  /*4fb0*/  FENCE.VIEW.ASYNC.S ;  /* 0x00000000000073c6 */ /* 0x002e620000000000 */
[----:B---3--:R-:W-:Y:S11]  /*4fc0*/  LOP3.LUT P0, RZ, R10, 0x1, RZ, 0xc0, !PT ;  /* 0x000000010aff7812 */ /* 0x008ff6000780c0ff */
[----:B------:R-:W-:Y:S02]  /*4fd0*/  @!UPT UIADD3 URZ, UPT, UPT, URZ, URZ, URZ ;  /* 0x000000fffffff290 */ /* 0x000fe4000fffe0ff */
[----:B-1----:R-:W-:Y:S01]  /*4fe0*/  VOTEU.ANY UP1, P0 ;  /* 0x0000000000ff7886 */ /* 0x002fe20000020100 */
[----:B------:R-:W-:Y:S11]  /*4ff0*/  PLOP3.LUT P0, PT, PT, PT, UP1, 0x80, 0x8 ;  /* 0x000000000008781c */ /* 0x000ff60003f0f018 */
[----:B------:R-:W-:Y:S02]  /*5000*/  @!UPT UIADD3 URZ, UPT, UPT, URZ, URZ, URZ ;  /* 0x000000fffffff290 */ /* 0x000fe4000fffe0ff */
[----:B--2---:R-:W-:Y:S02]  /*5010*/  @P0 SHF.R.U32.HI R0, RZ, 0x10, R9 ;  /* 0x00000010ff000819 */ /* 0x004fe40000011609 */
[----:B------:R-:W-:Y:S02]  /*5020*/  @P0 MOV R6, R8 ;  /* 0x0000000800060202 */ /* 0x000fe40000000f00 */
[----:B------:R-:W-:Y:S01]  /*5030*/  @P0 R2UR UR4, R0 ;  /* 0x00000000000402ca */ /* 0x000fe200000e0000 */
[----:B------:R-:W-:Y:S01]  /*5040*/  VIADD R0, R7, 0x1e0 ;  /* 0x000001e007007836 */ /* 0x000fe20000000000 */
[----:B------:R-:W-:Y:S02]  /*5050*/  @P0 LOP3.LUT R8, R9, 0xffff, RZ, 0xc0, !PT ;  /* 0x0000ffff09080812 */ /* 0x000fe400078ec0ff */
[----:B------:R-:W-:Y:S02]  /*5060*/  @P0 R2UR UR6, R6 ;  /* 0x00000000060602ca */ /* 0x000fe400000e0000 */
[----:B------:R-:W-:Y:S02]  /*5070*/  PRMT R0, RZ, 0x654, R0 ;  /* 0x00000654ff007816 */ /* 0x000fe40000000000 */
[----:B------:R-:W-:Y:S02]  /*5080*/  @P0 R2UR UR5, R8 ;  /* 0x00000000080502ca */ /* 0x000fe400000e0000 */
[----:B------:R1:W-:Y:S03]  /*5090*/  SYNCS.ARRIVE.TRANS64.RED.A1T0 RZ, [R0+URZ], RZ ;  /* 0x000000ff00ff79a7 */ /* 0x0003e600081004ff */
[----:B------:R-:W-:Y:S04]  /*50a0*/  @UP1 UMOV UR24, UR4 ;  /* 0x0000000400181c82 */ /* 0x000fe80008000000 */
[----:B------:R-:W-:Y:S04]  /*50b0*/  @UP1 UMOV UR13, UR6 ;  /* 0x00000006000d1c82 */ /* 0x000fe80008000000 */
[----:B------:R-:W-:Y:S01]  /*50c0*/  @UP1 UMOV UR7, UR5 ;  /* 0x0000000500071c82 */ /* 0x000fe20008000000 */
[----:B------:R-:W-:Y:S05]  /*50d0*/  BRA.U !UP0, `(.L_x_100) ;  /* 0x0000000108a47547 */ /* 0x000fea000b800000 */
[----:B------:R-:W-:Y:S02]  /*50e0*/  UIMAD.WIDE.U32 UR10, UR7, UR31, URZ ;  /* 0x0000001f070a72a5 */ /* 0x000fe4000f8e00ff */
[----:B------:R-:W-:Y:S02]  /*50f0*/  UIMAD.WIDE.U32 UR18, UR13, UR28, URZ ;  /* 0x0000001c0d1272a5 */ /* 0x000fe4000f8e00ff */
[----:B------:R-:W-:Y:S02]  /*5100*/  USEL UR4, UR25, UR27, !UP5 ;  /* 0x0000001b19047287 */ /* 0x000fe4000e800000 */
[----:B------:R-:W-:Y:S02]  /*5110*/  USEL UR8, UR26, UR32, !UP6 ;  /* 0x000000201a087287 */ /* 0x000fe4000f000000 */
[----:B------:R-:W-:Y:S02]  /*5120*/  UIMAD.WIDE.U32 UR20, UR4, UR14, URZ ;  /* 0x0000000e041472a5 */ /* 0x000fe4000f8e00ff */
[----:B------:R-:W-:Y:S01]  /*5130*/  UIMAD.WIDE.U32 UR22, UR8, UR14, URZ ;  /* 0x0000000e081672a5 */ /* 0x000fe2000f8e00ff */
[----:B------:R-:W-:Y:S02]  /*5140*/  UMOV UR5, UR11 ;  /* 0x0000000b00057c82 */ /* 0x000fe40008000000 */
[----:B------:R-:W-:Y:S03]  /*5150*/  USHF.R.U32.HI UR6, URZ, UR35, UR5 ;  /* 0x00000023ff067299 */ /* 0x000fe60008011605 */
[----:B------:R-:W-:Y:S01]  /*5160*/  UMOV UR5, UR19 ;  /* 0x0000001300057c82 */ /* 0x000fe20008000000 */
[----:B------:R-:W-:Y:S02]  /*5170*/  USEL UR6, UR7, UR6, !UP5 ;  /* 0x0000000607067287 */ /* 0x000fe4000e800000 */
[----:B------:R-:W-:Y:S02]  /*5180*/  USHF.R.U32.HI UR9, URZ, UR29, UR5 ;  /* 0x0000001dff097299 */ /* 0x000fe40008011605 */
[----:B------:R-:W-:Y:S01]  /*5190*/  UIMAD.WIDE.U32 UR10, UR6, UR14, URZ ;  /* 0x0000000e060a72a5 */ /* 0x000fe2000f8e00ff */
[----:B------:R-:W-:Y:S02]  /*51a0*/  UMOV UR5, UR21 ;  /* 0x0000001500057c82 */ /* 0x000fe40008000000 */
[----:B------:R-:W-:Y:S03]  /*51b0*/  @UP4 USHF.R.U32.HI UR4, URZ, UR15, UR5 ;  /* 0x0000000fff044299 */ /* 0x000fe60008011605 */
[----:B------:R-:W-:Y:S01]  /*51c0*/  UMOV UR5, UR23 ;  /* 0x0000001700057c82 */ /* 0x000fe20008000000 */
[----:B------:R-:W-:Y:S02]  /*51d0*/  UIMAD UR4, UR40, UR4, URZ ;  /* 0x00000004280472a4 */ /* 0x000fe4000f8e02ff */
[----:B------:R-:W-:Y:S02]  /*51e0*/  @UP4 USHF.R.U32.HI UR8, URZ, UR15, UR5 ;  /* 0x0000000fff084299 */ /* 0x000fe40008011605 */
[----:B------:R-:W-:Y:S02]  /*51f0*/  USEL UR5, UR13, UR9, !UP6 ;  /* 0x000000090d057287 */ /* 0x000fe4000f000000 */
[----:B------:R-:W-:Y:S02]  /*5200*/  UIMAD UR9, UR40, UR8, URZ ;  /* 0x00000008280972a4 */ /* 0x000fe4000f8e02ff */
[----:B------:R-:W-:Y:S03]  /*5210*/  UISETP.GE.AND UP0, UPT, UR6, UR4, UPT ;  /* 0x000000040600728c */ /* 0x000fe6000bf06270 */
[----:B------:R-:W-:Y:S01]  /*5220*/  UMOV UR4, UR11 ;  /* 0x0000000b00047c82 */ /* 0x000fe20008000000 */
[----:B------:R-:W-:Y:S02]  /*5230*/  UISETP.GE.OR UP0, UPT, UR5, UR9, UP0 ;  /* 0x000000090500728c */ /* 0x000fe40008706670 */
[----:B------:R-:W-:Y:S02]  /*5240*/  USHF.R.U32.HI UR4, URZ, UR15, UR4 ;  /* 0x0000000fff047299 */ /* 0x000fe40008011604 */
[----:B------:R-:W-:Y:S02]  /*5250*/  UIMAD.WIDE.U32 UR10, UR5, UR14, URZ ;  /* 0x0000000e050a72a5 */ /* 0x000fe4000f8e00ff */
[----:B------:R-:W-:Y:S04]  /*5260*/  USEL UR12, UR6, UR4, !UP4 ;  /* 0x00000004060c7287 */ /* 0x000fe8000e000000 */
[----:B------:R-:W-:Y:S01]  /*5270*/  UIADD3 UR9, UPT, UPT, -UR12, URZ, URZ ;  /* 0x000000ff0c097290 */ /* 0x000fe2000fffe1ff */
[----:B------:R-:W-:Y:S02]  /*5280*/  @!UP0 UMOV UR4, UR11 ;  /* 0x0000000b00048c82 */ /* 0x000fe40008000000 */
[----:B------:R-:W-:Y:S02]  /*5290*/  @!UP0 USHF.R.U32.HI UR4, URZ, UR15, UR4 ;  /* 0x0000000fff048299 */ /* 0x000fe40008011604 */
[----:B------:R-:W-:Y:S02]  /*52a0*/  UIMAD UR9, UR40, UR9, UR6 ;  /* 0x00000009280972a4 */ /* 0x000fe4000f8e0206 */
[----:B------:R-:W-:Y:S04]  /*52b0*/  @!UP0 USEL UR4, UR5, UR4, !UP4 ;  /* 0x0000000405048287 */ /* 0x000fe8000e000000 */
[----:B------:R-:W-:Y:S02]  /*52c0*/  @!UP0 UIMAD UR9, UR8, UR9, UR4 ;  /* 0x00000009080982a4 */ /* 0x000fe4000f8e0204 */
[----:B------:R-:W-:Y:S02]  /*52d0*/  @!UP0 UIADD3 UR10, UPT, UPT, UR12, -UR4, URZ ;  /* 0x800000040c0a8290 */ /* 0x000fe4000fffe0ff */
[----:B------:R-:W-:Y:S02]  /*52e0*/  UIADD3 UR4, UPT, UPT, -UR5, URZ, URZ ;  /* 0x000000ff05047290 */ /* 0x000fe4000fffe1ff */
[----:B------:R-:W-:Y:S02]  /*52f0*/  UIADD3 UR8, UPT, UPT, -UR6, URZ, URZ ;  /* 0x000000ff06087290 */ /* 0x000fe4000fffe1ff */
[----:B------:R-:W-:Y:S02]  /*5300*/  @!UP0 UIMAD UR6, UR10, UR40, UR5 ;  /* 0x000000280a0682a4 */ /* 0x000fe4000f8e0205 */
[----:B------:R-:W-:Y:S02]  /*5310*/  UIMAD UR13, UR16, UR4, UR13 ;  /* 0x00000004100d72a4 */ /* 0x000fe4000f8e020d */
[----:B------:R-:W-:Y:S01]  /*5320*/  UIMAD UR7, UR30, UR8, UR7 ;  /* 0x000000081e0772a4 */ /* 0x000fe2000f8e0207 */
[----:B------:R-:W-:Y:S02]  /*5330*/  @!UP0 UMOV UR5, UR9 ;  /* 0x0000000900058c82 */ /* 0x000fe40008000000 */
[----:B------:R-:W-:Y:S02]  /*5340*/  UIMAD UR13, UR5, UR16, UR13 ;  /* 0x00000010050d72a4 */ /* 0x000fe4000f8e020d */
[----:B------:R-:W-:Y:S11]  /*5350*/  UIMAD UR7, UR6, UR30, UR7 ;  /* 0x0000001e060772a4 */ /* 0x000ff6000f8e0207 */
[----:B------:R-:W-:Y:S01]  /*5360*/  @!UPT UIADD3 URZ, UPT, UPT, URZ, URZ, URZ ;  /* 0x000000fffffff290 */ /* 0x000fe2000fffe0ff */
.L_x_100:
[----:B------:R-:W2:Y:S01]  /*5370*/  @!UP2 LDCU.128 UR20, c[0x0][0xb10] ;  /* 0x00016200ff14a7ac */ /* 0x000ea20008000c00 */
[C---:B----4-:R-:W-:Y:S02]  /*5380*/  ISETP.NE.U32.AND P1, PT, R4.reuse, RZ, PT ;  /* 0x000000ff0400720c */ /* 0x050fe40003f25070 */
[----:B------:R-:W-:Y:S02]  /*5390*/  ISETP.NE.U32.AND P0, PT, R4, RZ, PT ;  /* 0x000000ff0400720c */ /* 0x000fe40003f05070 */
[C---:B------:R-:W-:Y:S02]  /*53a0*/  ISETP.NE.AND.EX P1, PT, R5.reuse, RZ, PT, P1 ;  /* 0x000000ff0500720c */ /* 0x040fe40003f25310 */
[----:B------:R-:W-:Y:S01]  /*53b0*/  ISETP.NE.AND.EX P0, PT, R5, RZ, PT, P0 ;  /* 0x000000ff0500720c */ /* 0x000fe20003f05300 */
[----:B------:R-:W3:Y:S01]  /*53c0*/  @!UP2 LDCU UR5, c[0x0][0xb0c] ;  /* 0x00016180ff05a7ac */ /* 0x000ee20008000800 */
[----:B------:R-:W-:Y:S01]  /*53d0*/  SHF.L.U32 R6, R15, 0x1f, RZ ;  /* 0x0000001f0f067819 */ /* 0x000fe200000006ff */
[----:B--2---:R-:W-:Y:S07]  /*53e0*/  UIMAD.WIDE.U32 UR8, UR13, UR20, URZ ;  /* 0x000000140d0872a5 */ /* 0x004fee000f8e00ff */
[----:B------:R-:W-:Y:S01]  /*53f0*/  @!UP2 UMOV UR4, UR9 ;  /* 0x000000090004ac82 */ /* 0x000fe20008000000 */
[----:B---3--:R-:W-:Y:S02]  /*5400*/  @!UP2 UISETP.NE.AND UP0, UPT, UR5, 0x1, UPT ;  /* 0x000000010500a88c */ /* 0x008fe4000bf05270 */
[----:B------:R-:W-:Y:S02]  /*5410*/  @!UP2 USHF.R.U32.HI UR4, URZ, UR21, UR4 ;  /* 0x00000015ff04a299 */ /* 0x000fe40008011604 */
[----:B------:R-:W-:Y:S02]  /*5420*/  UIMAD.WIDE.U32 UR8, UR7, UR23, URZ ;  /* 0x00000017070872a5 */ /* 0x000fe4000f8e00ff */
[----:B------:R-:W-:Y:S02]  /*5430*/  @!UP2 USEL UR10, UR13, UR4, !UP0 ;  /* 0x000000040d0aa287 */ /* 0x000fe4000c000000 */
[----:B------:R-:W-:Y:S03]  /*5440*/  @!UP2 UISETP.NE.AND UP0, UPT, UR22, 0x1, UPT ;  /* 0x000000011600a88c */ /* 0x000fe6000bf05270 */
[----:B------:R-:W-:Y:S02]  /*5450*/  @!UP2 UMOV UR6, UR9 ;  /* 0x000000090006ac82 */ /* 0x000fe40008000000 */
[----:B------:R-:W2:Y:S02]  /*5460*/  @!UP2 LDCU UR4, c[0x0][0xb20] ;  /* 0x00016400ff04a7ac */ /* 0x000ea40008000800 */
[----:B--2---:R-:W-:Y:S04]  /*5470*/  @!UP2 USHF.R.U32.HI UR6, URZ, UR4, UR6 ;  /* 0x00000004ff06a299 */ /* 0x004fe80008011606 */
[----:B------:R-:W-:Y:S04]  /*5480*/  @!UP2 USEL UR6, UR7, UR6, !UP0 ;  /* 0x000000060706a287 */ /* 0x000fe8000c000000 */
[----:B------:R-:W-:Y:S02]  /*5490*/  @!UP2 UIADD3 UR4, UPT, UPT, -UR10, UR6, URZ ;  /* 0x000000060a04a290 */ /* 0x000fe4000fffe1ff */
[----:B------:R-:W-:Y:S02]  /*54a0*/  @!UP2 UIADD3 UR6, UPT, UPT, UR10, -UR6, URZ ;  /* 0x800000060a06a290 */ /* 0x000fe4000fffe0ff */
[----:B------:R-:W-:Y:S02]  /*54b0*/  @!UP2 UIMAD UR13, UR4, UR5, UR13 ;  /* 0x00000005040da2a4 */ /* 0x000fe4000f8e020d */
[----:B------:R-:W-:Y:S01]  /*54c0*/  @!UP2 UIMAD UR7, UR6, UR22, UR7 ;  /* 0x000000160607a2a4 */ /* 0x000fe2000f8e0207 */
[----:B------:R-:W-:Y:S11]  /*54d0*/  BRA.U UP3, `(.L_x_101) ;  /* 0x0000000103107547 */ /* 0x000ff6000b800000 */
[----:B------:R-:W-:Y:S04]  /*54e0*/  MOV R7, UR34 ;  /* 0x0000002200077c02 */ /* 0x000fe80008000f00 */
[----:B------:R-:W-:Y:S04]  /*54f0*/  SHF.L.U32 R7, R7, 0x1f, RZ ;  /* 0x0000001f07077819 */ /* 0x000fe800000006ff */
[----:B------:R-:W2:Y:S02]  /*5500*/  SYNCS.PHASECHK.TRANS64.TRYWAIT P2, [UR17+0x1c8], R7 ;  /* 0x0001c807ff0075a7 */ /* 0x000ea40008041111 */
[----:B--2---:R-:W-:Y:S05]  /*5510*/  @!P2 BRA `(.L_x_102) ;  /* 0x000000300064a947 */ /* 0x004fea0003800000 */
.L_x_101:
[----:B------:R-:W-:Y:S05]  /*5520*/  @!P1 BRA `(.L_x_103) ;  /* 0x0000000000309947 */ /* 0x000fea0003800000 */
[----:B------:R-:W-:Y:S01]  /*5530*/  ISETP.NE.U32.AND P1, PT, R2, RZ, PT ;  /* 0x000000ff0200720c */ /* 0x000fe20003f25070 */
[----:B------:R-:W2:Y:S01]  /*5540*/  LDCU.64 UR4, c[0x0][0x358] ;  /* 0x00006b00ff0477ac */ /* 0x000ea20008000a00 */
[----:B------:R-:W-:Y:S02]  /*5550*/  IMAD.MOV.U32 R79, RZ, RZ, 0x1 ;  /* 0x00000001ff4f7424 */ /* 0x000fe400078e00ff */
[----:B------:R-:W-:Y:S11]  /*5560*/  ISETP.NE.AND.EX P1, PT, R3, RZ, PT, P1 ;  /* 0x000000ff0300720c */ /* 0x000ff60003f25310 */
[----:B------:R-:W-:Y:S02]  /*5570*/  @!UPT UIADD3 URZ, UPT, UPT, URZ, URZ, URZ ;  /* 0x000000fffffff290 */ /* 0x000fe4000fffe0ff */
[----:B------:R-:W3:Y:S01]  /*5580*/  @P1 LDC.64 R8, c[0x0][0x888] ;  /* 0x00022200ff081b82 */ /* 0x000ee20000000a00 */
[----:B-1----:R-:W-:Y:S04]  /*5590*/  @P1 IMAD R0, R4, UR36, RZ ;  /* 0x0000002404001c24 */ /* 0x002fe8000f8e02ff */
[----:B---3--:R-:W-:Y:S04]  /*55a0*/  @P1 IMAD.WIDE R8, R0, 0x4, R8 ;  /* 0x0000000400081825 */ /* 0x008fe800078e0208 */
[----:B------:R-:W-:Y:S01]  /*55b0*/  HFMA2 R0, -RZ, RZ, 0, 5.9604644775390625e-08 ;  /* 0x00000001ff007431 */ /* 0x000fe200000001ff */
[----:B--2--5:R2:W5:Y:S04]  /*55c0*/  @P1 LDG.E R39, desc[UR4][R8.64] ;  /* 0x0000000408271981 */ /* 0x024568000c1e1900 */
[----:B------:R-:W-:Y:S01]  /*55d0*/  @!P1 PRMT R79, R0, 0x7610, R79 ;  /* 0x00007610004f9816 */ /* 0x000fe2000000004f */
[----:B--2---:R-:W3:Y:S06]  /*55e0*/  @!P1 LDC R39, c[0x0][0x880] ;  /* 0x00022000ff279b82 */ /* 0x004eec0000000800 */
.L_x_103:
[----:B---3-5:R-:W-:Y:S01]  /*55f0*/  @!P0 FSETP.EQ.AND P1, PT, R39, RZ, PT ;  /* 0x000000ff2700820b */ /* 0x028fe20003f22000 */
[----:B------:R-:W-:Y:S01]  /*5600*/  @!UPT UIADD3 URZ, UPT, UPT, URZ, URZ, URZ ;  /* 0x000000fffffff290 */ /* 0x000fe2000fffe0ff */
[----:B------:R-:W-:Y:S11]  /*5610*/  @!P0 BRA `(.L_x_104) ;  /* 0x0000000000188947 */ /* 0x000ff60003800000 */
[----:B------:R-:W-:Y:S02]  /*5620*/  LOP3.LUT P0, RZ, R79, 0xff, RZ, 0xc0, !PT ;  /* 0x000000ff4fff7812 */ /* 0x000fe4000780c0ff */
[----:B------:R-:W-:Y:S04]  /*5630*/  ISETP.NE.U32.AND P1, PT, R2, RZ, PT ;  /* 0x000000ff0200720c */ /* 0x000fe80003f25070 */
[----:B------:R-:W-:Y:S04]  /*5640*/  ISETP.NE.AND.EX P1, PT, R3, RZ, PT, P1 ;  /* 0x000000ff0300720c */ /* 0x000fe80003f25310 */
[----:B------:R-:W-:Y:S03]  /*5650*/  PLOP3.LUT P1, PT, P1, PT, PT, 0x8, 0x80 ;  /* 0x000000000080781c */ /* 0x000fe60000f2e170 */
[----:B------:R-:W-:Y:S11]  /*5660*/  @P0 FSETP.EQ.AND P1, PT, R39, RZ, PT ;  /* 0x000000ff2700020b */ /* 0x000ff60003f22000 */
[----:B------:R-:W-:Y:S02]  /*5670*/  @!UPT UIADD3 URZ, UPT, UPT, URZ, URZ, URZ ;  /* 0x000000fffffff290 */ /* 0x000fe4000fffe0ff */
.L_x_104:
[----:B------:R-:W2:Y:S01]  /*5680*/  SYNCS.PHASECHK.TRANS64.TRYWAIT P0, [UR17+0x1b8], R6 ;  /* 0x0001b806ff0075a7 */ /* 0x000ea20008001111 */
[----:B------:R-:W-:Y:S02]  /*5690*/  ELECT P2, URZ, PT ;  /* 0x0000000000ff782f */ /* 0x000fe40003840000 */
[----:B------:R-:W-:Y:S01]  /*56a0*/  IADD3 R14, PT, PT, R14, 0x1, RZ ;  /* 0x000000010e0e7810 */ /* 0x000fe20007ffe0ff */
[----:B--2---:R-:W-:Y:S10]  /*56b0*/  @!P0 BRA `(.L_x_105) ;  /* 0x0000003000148947 */ /* 0x004ff40003800000 */
.L_x_202:
[----:B------:R-:W-:Y:S01]  /*56c0*/  PLOP3.LUT P1, PT, P1, P2, PT, 0xf2, 0x2f ;  /* 0x00000000002f781c */ /* 0x000fe20000f25e72 */
[----:B------:R-:W-:Y:S01]  /*56d0*/  UMOV UR18, 0x0 ;  /* 0x0000000000127882 */ /* 0x000fe20000000000 */
[----:B------:R-:W-:Y:S01]  /*56e0*/  UMOV UR19, 0x10000000 ;  /* 0x1000000000137882 */ /* 0x000fe20000000000 */
[----:B------:R-:W-:Y:S01]  /*56f0*/  UMOV UR12, UR36 ;  /* 0x00000024000c7c82 */ /* 0x000fe20008000000 */
[----:B------:R-:W-:Y:S01]  /*5700*/  LOP3.LUT R15, R15, 0x1, RZ, 0x3c, !PT ;  /* 0x000000010f0f7812 */ /* 0x000fe200078e3cff */
[----:B------:R-:W-:Y:S01]  /*5710*/  UPLOP3.LUT UP3, UPT, UPT, UPT, UPT, 0x80, 0x8 ;  /* 0x000000000008789c */ /* 0x000fe20003f6f070 */
[----:B------:R-:W-:Y:S07]  /*5720*/  UMOV UR36, UR24 ;  /* 0x0000001800247c82 */ /* 0x000fee0008000000 */
[----:B-1----:R-:W-:Y:S01]  /*5730*/  @!P1 IADD3 R6, P0, PT, R16, 0x580, RZ ;  /* 0x0000058010069810 */ /* 0x002fe20007f1e0ff */
[----:B------:R-:W-:Y:S03]  /*5740*/  VOTEU.ALL UP0, P1 ;  /* 0x0000000000ff7886 */ /* 0x000fe60000800000 */
[----:B------:R-:W-:Y:S01]  /*5750*/  @!P1 R2UR UR5, R6 ;  /* 0x00000000060592ca */ /* 0x000fe200000e0000 */
[----:B------:R-:W-:Y:S01]  /*5760*/  @!P1 IMAD.X R0, RZ, RZ, R17, P0 ;  /* 0x000000ffff009224 */ /* 0x000fe200000e0611 */
[----:B------:R-:W-:Y:S01]  /*5770*/  @!UP0 USHF.L.U32 UR10, UR45, 0x6, URZ ;  /* 0x000000062d0a8899 */ /* 0x000fe200080006ff */
[----:B------:R-:W-:Y:S01]  /*5780*/  ISETP.NE.AND P0, PT, R14, 0x2, PT ;  /* 0x000000020e00780c */ /* 0x000fe20003f05270 */
[----:B------:R-:W-:Y:S02]  /*5790*/  @!UP0 USHF.L.U32 UR11, UR46, 0x6, URZ ;  /* 0x000000062e0b8899 */ /* 0x000fe400080006ff */
[----:B------:R-:W-:Y:S01]  /*57a0*/  @!P1 R2UR UR4, R0 ;  /* 0x00000000000492ca */ /* 0x000fe200000e0000 */
[----:B------:R-:W-:Y:S01]  /*57b0*/  @!UP0 UIADD3 UR8, UPT, UPT, UR17, 0x400, URZ ;  /* 0x0000040011088890 */ /* 0x000fe2000fffe0ff */
[----:B------:R-:W-:Y:S01]  /*57c0*/  SEL R0, RZ, 0x1, P0 ;  /* 0x00000001ff007807 */ /* 0x000fe20000000000 */
[----:B------:R-:W-:Y:S01]  /*57d0*/  @!UP0 UIADD3 UR9, UPT, UPT, UR17, 0x1b0, URZ ;  /* 0x000001b011098890 */ /* 0x000fe2000fffe0ff */
[----:B------:R-:W-:Y:S01]  /*57e0*/  SEL R14, R14, RZ, P0 ;  /* 0x000000ff0e0e7207 */ /* 0x000fe20000000000 */
[----:B------:R-:W-:Y:S01]  /*57f0*/  VOTEU.ALL UP0, P1 ;  /* 0x0000000000ff7886 */ /* 0x000fe20000800000 */
[----:B------:R-:W-:Y:S01]  /*5800*/  LOP3.LUT R13, R13, R0, RZ, 0x3c, !PT ;  /* 0x000000000d0d7212 */ /* 0x000fe200078e3cff */
[----:B------:R-:W-:Y:S01]  /*5810*/  IMAD.U32 R6, RZ, RZ, UR5 ;  /* 0x00000005ff067e24 */ /* 0x000fe2000f8e00ff */
[----:B------:R-:W-:Y:S02]  /*5820*/  UIADD3 UR45, UPT, UPT, UR7, UR57, URZ ;  /* 0x00000039072d7290 */ /* 0x000fe4000fffe0ff */
[----:B------:R-:W-:Y:S03]  /*5830*/  UIADD3 UR46, UPT, UPT, UR13, UR60, URZ ;  /* 0x0000003c0d2e7290 */ /* 0x000fe6000fffe0ff */
[----:B------:R-:W-:Y:S01]  /*5840*/  IMAD.U32 R7, RZ, RZ, UR4 ;  /* 0x00000004ff077e24 */ /* 0x000fe2000f8e00ff */
[----:B------:R-:W-:Y:S04]  /*5850*/  @!P1 R2UR UR4, R6 ;  /* 0x00000000060492ca */ /* 0x000fe800000e0000 */
[----:B------:R-:W-:Y:S11]  /*5860*/  @!P1 R2UR UR5, R7 ;  /* 0x00000000070592ca */ /* 0x000ff600000e0000 */
[----:B------:R-:W-:Y:S02]  /*5870*/  @!UPT UIADD3 URZ, UPT, UPT, URZ, URZ, URZ ;  /* 0x000000fffffff290 */ /* 0x000fe4000fffe0ff */
[----:B------:R2:W-:Y:S01]  /*5880*/  @!UP0 UTMALDG.3D [UR8], [UR4], desc[UR18] ;  /* 0x00001208040085b4 */ /* 0x0005e20008011000 */
[----:B------:R2:W-:Y:S01]  /*5890*/  @!P1 SYNCS.ARRIVE.TRANS64.RED.A0TR RZ, [UR17+0x1b0], R12 ;  /* 0x0001b00cffff99a7 */ /* 0x0005e20008300411 */
[----:B------:R-:W-:Y:S01]  /*58a0*/  SYNCS.ARRIVE.TRANS64.RED.A1T0 RZ, [UR48], RZ ;  /* 0x000000ffffff79a7 */ /* 0x000fe20008100430 */
[----:B------:R-:W-:Y:S05]  /*58b0*/  BRA.U UP1, `(.L_x_106) ;  /* 0xfffffff5018c7547 */ /* 0x000fea000b83ffff */
[----:B------:R-:W-:Y:S07]  /*58c0*/  MOV R0, UR17 ;  /* 0x0000001100007c02 */ /* 0x000fee0008000f00 */
.L_x_107:
[----:B-1----:R-:W-:-:S04]  /*58d0*/  SHF.L.U32 R2, R15, 0x1f, RZ ;  /* 0x0000001f0f027819 */ /* 0x002fc800000006ff */
[----:B------:R1:W3:Y:S03]  /*58e0*/  SYNCS.PHASECHK.TRANS64.TRYWAIT P0, [R0+URZ+0x1b8], R2 ;  /* 0x0001b802000075a7 */ /* 0x0002e600080011ff */
[----:B---3--:R-:W-:Y:S05]  /*58f0*/  @!P0 NANOSLEEP.SYNCS 0x989680 ;  /* 0x009896800000895d */ /* 0x008fea0003900000 */
[----:B------:R-:W3:Y:S02]  /*5900*/  @!P0 SYNCS.PHASECHK.TRANS64 P0, [R0+URZ+0x1b8], R2 ;  /* 0x0001b802000085a7 */ /* 0x000ee400080010ff */
[----:B--23--:R-:W-:Y:S05]  /*5910*/  @P0 EXIT ;  /* 0x000000000000094d */ /* 0x00cfea0003800000 */
[----:B------:R-:W-:Y:S05]  /*5920*/  BRA `(.L_x_107) ;  /* 0xfffffffc00e87947 */ /* 0x000fea000383ffff */
.L_x_98:
[----:B------:R-:W-:-:S06]  /*5930*/  UISETP.GE.AND UP0, UPT, UR22, 0x4, UPT ;  /* 0x000000041600788c */ /* 0x000fcc000bf06270 */
[----:B------:R-:W-:-:S13]  /*5940*/  PLOP3.LUT P0, PT, PT, PT, UP0, 0x80, 0x8 ;  /* 0x000000000008781c */ /* 0x000fda0003f0f008 */
[----:B------:R-:W-:Y:S05]  /*5950*/  @!P0 EXIT ;  /* 0x000000000000894d */ /* 0x000fea0003800000 */
[----:B------:R-:W-:Y:S01]  /*5960*/  BAR.SYNC.DEFER_BLOCKING 0x6, 0xa0 ;  /* 0x0182800000007b1d */ /* 0x000fe20000010000 */
[C---:B------:R-:W-:Y:S02]  /*5970*/  IMAD.SHL.U32 R7, R76.reuse, 0x40, RZ ;  /* 0x000000404c077824 */ /* 0x040fe400078e00ff */
[----:B------:R-:W-:Y:S02]  /*5980*/  HFMA2 R81, -RZ, RZ, 0, 0 ;  /* 0x00000000ff517431 */ /* 0x000fe400000001ff */
[C---:B------:R-:W-:Y:S01]  /*5990*/  IMAD.SHL.U32 R4, R76.reuse, 0x20, RZ ;  /* 0x000000204c047824 */ /* 0x040fe200078e00ff */
[----:B------:R-:W-:Y:S01]  /*59a0*/  CS2R R82, SRZ ;  /* 0x0000000000527805 */ /* 0x000fe2000001ff00 */
[----:B------:R-:W-:Y:S01]  /*59b0*/  IMAD.SHL.U32 R6, R76, 0x2, RZ ;  /* 0x000000024c067824 */ /* 0x000fe200078e00ff */
[----:B------:R-:W-:Y:S01]  /*59c0*/  UMOV UR44, 0x400 ;  /* 0x00000400002c7882 */ /* 0x000fe20000000000 */
[----:B------:R-:W-:Y:S01]  /*59d0*/  LOP3.LUT R5, R7, 0x180, RZ, 0xc0, !PT ;  /* 0x0000018007057812 */ /* 0x000fe200078ec0ff */
[----:B------:R-:W-:Y:S01]  /*59e0*/  ULEA UR44, UR48, UR44, 0x18 ;  /* 0x0000002c302c7291 */ /* 0x000fe2000f8ec0ff */
[----:B------:R-:W-:Y:S01]  /*59f0*/  LOP3.LUT R4, R4, 0xc00, RZ, 0xc0, !PT ;  /* 0x00000c0004047812 */ /* 0x000fe200078ec0ff */
[----:B------:R-:W1:Y:S01]  /*5a00*/  LDC.64 R72, c[0x0][0x888] ;  /* 0x00022200ff487b82 */ /* 0x000e620000000a00 */
[----:B------:R-:W-:Y:S01]  /*5a10*/  LOP3.LUT R6, R5, 0x20, R6, 0xf8, !PT ;  /* 0x0000002005067812 */ /* 0x000fe200078ef806 */
[----:B------:R-:W-:Y:S01]  /*5a20*/  IMAD.SHL.U32 R5, R76, 0x8, RZ ;  /* 0x000000084c057824 */ /* 0x000fe200078e00ff */
[----:B------:R-:W-:Y:S01]  /*5a30*/  LOP3.LUT R4, R4, 0x40, R7, 0xf8, !PT ;  /* 0x0000004004047812 */ /* 0x000fe200078ef807 */
[----:B------:R-:W-:Y:S01]  /*5a40*/  IMAD.U32 R37, R76, 0x10000, RZ ;  /* 0x000100004c257824 */ /* 0x000fe200078e00ff */
[----:B------:R-:W-:Y:S01]  /*5a50*/  UIADD3 UR4, UPT, UPT, UR44, 0x1400, URZ ;  /* 0x000014002c047890 */ /* 0x000fe2000fffe0ff */
[----:B------:R-:W-:Y:S01]  /*5a60*/  IMAD.MOV.U32 R36, RZ, RZ, RZ ;  /* 0x000000ffff247224 */ /* 0x000fe200078e00ff */
[----:B------:R-:W-:Y:S01]  /*5a70*/  LOP3.LUT R5, R6, 0x30, R5, 0x78, !PT ;  /* 0x0000003006057812 */ /* 0x000fe200078e7805 */
[----:B------:R-:W2:Y:S01]  /*5a80*/  LDC.64 R74, c[0x0][0x890] ;  /* 0x00022400ff4a7b82 */ /* 0x000ea20000000a00 */
[----:B------:R-:W-:Y:S01]  /*5a90*/  LOP3.LUT R4, R4, 0x200, R7, 0xf8, !PT ;  /* 0x0000020004047812 */ /* 0x000fe200078ef807 */
[----:B------:R-:W-:Y:S01]  /*5aa0*/  IMAD.MOV.U32 R84, RZ, RZ, RZ ;  /* 0x000000ffff547224 */ /* 0x000fe200078e00ff */
[----:B------:R-:W-:Y:S01]  /*5ab0*/  LOP3.LUT R37, R37, 0x600000, RZ, 0xc0, !PT ;  /* 0x0060000025257812 */ /* 0x000fe200078ec0ff */
[----:B------:R-:W-:Y:S01]  /*5ac0*/  IMAD.U32 R85, RZ, RZ, UR4 ;  /* 0x00000004ff557e24 */ /* 0x000fe2000f8e00ff */
[----:B------:R-:W-:Y:S01]  /*5ad0*/  LOP3.LUT R78, R4, R5, RZ, 0xfc, !PT ;  /* 0x00000005044e7212 */ /* 0x000fe200078efcff */
[----:B------:R-:W3:Y:S01]  /*5ae0*/  LDS R0, [UR44+0x280] ;  /* 0x0002802cff007984 */ /* 0x000ee20008000800 */
[----:B------:R-:W-:Y:S01]  /*5af0*/  IMAD.SHL.U32 R4, R76, 0x10, RZ ;  /* 0x000000104c047824 */ /* 0x000fe200078e00ff */
[----:B------:R-:W4:Y:S01]  /*5b00*/  LDC.64 R70, c[0x0][0x8b0] ;  /* 0x00022c00ff467b82 */ /* 0x000f220000000a00 */
[----:B------:R-:W-:Y:S01]  /*5b10*/  IADD3 R77, PT, PT, R78, UR44, RZ ;  /* 0x0000002c4e4d7c10 */ /* 0x000fe2000fffe0ff */
[----:B------:R-:W1:Y:S02]  /*5b20*/  LDCU UR50, c[0x0][0x370] ;  /* 0x00006e00ff3277ac */ /* 0x000e640008000800 */
[----:B------:R-:W-:Y:S01]  /*5b30*/  LOP3.LUT R4, R4, 0x20, RZ, 0xc0, !PT ;  /* 0x0000002004047812 */ /* 0x000fe200078ec0ff */
[----:B------:R-:W1:Y:S03]  /*5b40*/  LDCU.64 UR62, c[0x0][0x348] ;  /* 0x00006900ff3e77ac */ /* 0x000e660008000a00 */
[----:B------:R-:W1:Y:S01]  /*5b50*/  LDC.64 R68, c[0x0][0x8a8] ;  /* 0x00022a00ff447b82 */ /* 0x000e620000000a00 */
[----:B------:R-:W-:Y:S01]  /*5b60*/  IADD3 R77, PT, PT, -R4, 0x400, R77 ;  /* 0x00000400044d7810 */ /* 0x000fe20007ffe14d */
[----:B------:R-:W1:Y:S01]  /*5b70*/  LDCU UR41, c[0x0][0xb0c] ;  /* 0x00016180ff2977ac */ /* 0x000e620008000800 */
[----:B------:R-:W1:Y:S01]  /*5b80*/  LDCU UR39, c[0x0][0xb30] ;  /* 0x00016600ff2777ac */ /* 0x000e620008000800 */
[----:B------:R-:W1:Y:S01]  /*5b90*/  LDCU.64 UR58, c[0x0][0x888] ;  /* 0x00011100ff3a77ac */ /* 0x000e620008000a00 */
[----:B------:R-:W1:Y:S01]  /*5ba0*/  LDCU.64 UR42, c[0x0][0xb28] ;  /* 0x00016500ff2a77ac */ /* 0x000e620008000a00 */
[----:B------:R-:W1:Y:S01]  /*5bb0*/  LDCU.128 UR52, c[0x0][0xb10] ;  /* 0x00016200ff3477ac */ /* 0x000e620008000c00 */
[----:B------:R-:W1:Y:S01]  /*5bc0*/  LDCU UR49, c[0x0][0x374] ;  /* 0x00006e80ff3177ac */ /* 0x000e620008000800 */
[----:B------:R-:W-:Y:S01]  /*5bd0*/  UIADD3 UR56, UPT, UPT, UR44, 0x400, URZ ;  /* 0x000004002c387890 */ /* 0x000fe2000fffe0ff */
[----:B---3--:R-:W-:-:S11]  /*5be0*/  IMAD.IADD R37, R0, 0x1, R37 ;  /* 0x0000000100257824 */ /* 0x008fd600078e0225 */
.L_x_125:
[----:B------:R-:W-:Y:S02]  /*5bf0*/  LEA R3, R81, UR44, 0x3 ;  /* 0x0000002c51037c11 */ /* 0x000fe4000f8e18ff */
[----:B------:R-:W-:Y:S02]  /*5c00*/  SHF.L.U32 R0, R83, 0x1f, RZ ;  /* 0x0000001f53007819 */ /* 0x000fe400000006ff */
[----:B-1----:R-:W-:Y:S02]  /*5c10*/  LEA R4, R81, UR44, 0x4 ;  /* 0x0000002c51047c11 */ /* 0x002fe4000f8e20ff */
[----:B------:R-:W3:Y:S02]  /*5c20*/  SYNCS.PHASECHK.TRANS64.TRYWAIT P0, [R3+URZ+0x1d0], R0 ;  /* 0x0001d000030075a7 */ /* 0x000ee400080011ff */
[----:B--23--:R-:W-:Y:S05]  /*5c30*/  @!P0 BRA `(.L_x_108) ;  /* 0x0000002800cc8947 */ /* 0x00cfea0003800000 */
.L_x_203:
[----:B------:R-:W1:Y:S01]  /*5c40*/  LDS.128 R4, [R4+0x260] ;  /* 0x0002600004047984 */ /* 0x000e620000000c00 */
[----:B------:R-:W-:Y:S01]  /*5c50*/  UISETP.GE.AND UP0, UPT, UR40, 0x1, UPT ;  /* 0x000000012800788c */ /* 0x000fe2000bf06270 */
[----:B------:R-:W-:Y:S01]  /*5c60*/  @!PT LDS RZ, [RZ] ;  /* 0x00000000fffff984 */ /* 0x000fe20000000800 */
[----:B------:R-:W-:Y:S01]  /*5c70*/  @!PT LDS RZ, [RZ] ;  /* 0x00000000fffff984 */ /* 0x000fe20000000800 */
[----:B------:R-:W-:Y:S01]  /*5c80*/  @!PT LDS RZ, [RZ] ;  /* 0x00000000fffff984 */ /* 0x000fe20000000800 */
[----:B------:R-:W-:Y:S01]  /*5c90*/  @!PT LDS RZ, [RZ] ;  /* 0x00000000fffff984 */ /* 0x000fe20000000800 */
[----:B------:R2:W-:Y:S06]  /*5ca0*/  MEMBAR.ALL.CTA ;  /* 0x0000000000007992 */ /* 0x0005ec0000008000 */
[----:B--2---:R-:W2:Y:S01]  /*5cb0*/  FENCE.VIEW.ASYNC.S ;  /* 0x00000000000073c6 */ /* 0x004ea20000000000 */
[----:B-1----:R-:W-:Y:S11]  /*5cc0*/  LOP3.LUT P0, RZ, R6, 0x1, RZ, 0xc0, !PT ;  /* 0x0000000106ff7812 */ /* 0x002ff6000780c0ff */
[----:B------:R-:W-:Y:S02]  /*5cd0*/  @!UPT UIADD3 URZ, UPT, UPT, URZ, URZ, URZ ;  /* 0x000000fffffff290 */ /* 0x000fe4000fffe0ff */
[----:B--2---:R-:W-:Y:S01]  /*5ce0*/  VOTEU.ANY UP1, P0 ;  /* 0x0000000000ff7886 */ /* 0x004fe20000020100 */
[----:B------:R-:W-:Y:S01]  /*5cf0*/  PLOP3.LUT P0, PT, PT, PT, UP1, 0x80, 0x8 ;  /* 0x000000000008781c */ /* 0x000fe20003f0f018 */
[----:B------:R-:W-:Y:S11]  /*5d00*/  UP2UR UR47, UPR, URZ, 0x2 ;  /* 0x00000002ff2f7883 */ /* 0x000ff60008000000 */
[----:B------:R-:W-:Y:S01]  /*5d10*/  @!UPT UIADD3 URZ, UPT, UPT, URZ, URZ, URZ ;  /* 0x000000fffffff290 */ /* 0x000fe2000fffe0ff */
[----:B---3--:R-:W-:Y:S02]  /*5d20*/  @P0 SHF.R.U32.HI R0, RZ, 0x10, R5 ;  /* 0x00000010ff000819 */ /* 0x008fe40000011605 */
        /* <DEDUP_REMOVED lines=12> */
[----:B------:R-:W2:Y:S01]  /*5df0*/  LDCU UR12, c[0x0][0xb20] ;  /* 0x00016400ff0c77ac */ /* 0x000ea20008000800 */
[----:B------:R-:W-:Y:S02]  /*5e00*/  UIMAD.WIDE.U32 UR4, UR49, UR55, URZ ;  /* 0x00000037310472a5 */ /* 0x000fe4000f8e00ff */
[----:B------:R-:W-:Y:S02]  /*5e10*/  UIMAD.WIDE.U32 UR6, UR50, UR52, URZ ;  /* 0x00000034320672a5 */ /* 0x000fe4000f8e00ff */
[----:B------:R-:W-:Y:S02]  /*5e20*/  UISETP.NE.AND UP0, UPT, UR54, 0x1, UPT ;  /* 0x000000013600788c */ /* 0x000fe4000bf05270 */
[----:B------:R-:W-:Y:S02]  /*5e30*/  UIMAD.WIDE.U32 UR8, UR37, UR55, URZ ;  /* 0x00000037250872a5 */ /* 0x000fe4000f8e00ff */
[----:B------:R-:W-:Y:S02]  /*5e40*/  UIMAD.WIDE.U32 UR10, UR38, UR52, URZ ;  /* 0x00000034260a72a5 */ /* 0x000fe4000f8e00ff */
[----:B------:R-:W-:Y:S02]  /*5e50*/  UISETP.NE.AND UP1, UPT, UR41, 0x1, UPT ;  /* 0x000000012900788c */ /* 0x000fe4000bf25270 */
[----:B------:R-:W-:Y:S01]  /*5e60*/  UISETP.NE.AND UP2, UPT, UR40, 0x1, UPT ;  /* 0x000000012800788c */ /* 0x000fe2000bf45270 */
[----:B------:R-:W-:Y:S02]  /*5e70*/  UMOV UR4, UR5 ;  /* 0x0000000500047c82 */ /* 0x000fe40008000000 */
[----:B--2---:R-:W-:Y:S03]  /*5e80*/  USHF.R.U32.HI UR5, URZ, UR12, UR4 ;  /* 0x0000000cff057299 */ /* 0x004fe60008011604 */
[----:B------:R-:W-:Y:S02]  /*5e90*/  UMOV UR4, UR7 ;  /* 0x0000000700047c82 */ /* 0x000fe40008000000 */
[----:B------:R-:W-:Y:S02]  /*5ea0*/  USHF.R.U32.HI UR7, URZ, UR53, UR4 ;  /* 0x00000035ff077299 */ /* 0x000fe40008011604 */
[----:B------:R-:W-:Y:S02]  /*5eb0*/  USEL UR4, UR49, UR5, !UP0 ;  /* 0x0000000531047287 */ /* 0x000fe4000c000000 */
[----:B------:R-:W-:Y:S01]  /*5ec0*/  USEL UR7, UR50, UR7, !UP1 ;  /* 0x0000000732077287 */ /* 0x000fe2000c800000 */
[----:B------:R-:W-:Y:S01]  /*5ed0*/  UMOV UR5, UR9 ;  /* 0x0000000900057c82 */ /* 0x000fe20008000000 */
[----:B------:R-:W-:Y:S02]  /*5ee0*/  UIMAD.WIDE.U32 UR8, UR4, UR42, URZ ;  /* 0x0000002a040872a5 */ /* 0x000fe4000f8e00ff */
[----:B------:R-:W-:Y:S03]  /*5ef0*/  USHF.R.U32.HI UR6, URZ, UR12, UR5 ;  /* 0x0000000cff067299 */ /* 0x000fe60008011605 */
[----:B------:R-:W-:Y:S01]  /*5f00*/  UMOV UR5, UR11 ;  /* 0x0000000b00057c82 */ /* 0x000fe20008000000 */
[----:B------:R-:W-:Y:S02]  /*5f10*/  UIMAD.WIDE.U32 UR10, UR7, UR42, URZ ;  /* 0x0000002a070a72a5 */ /* 0x000fe4000f8e00ff */
[----:B------:R-:W-:Y:S02]  /*5f20*/  USHF.R.U32.HI UR12, URZ, UR53, UR5 ;  /* 0x00000035ff0c7299 */ /* 0x000fe40008011605 */
[----:B------:R-:W-:Y:S01]  /*5f30*/  USEL UR6, UR37, UR6, !UP0 ;  /* 0x0000000625067287 */ /* 0x000fe2000c000000 */
[----:B------:R-:W-:Y:S02]  /*5f40*/  UMOV UR5, UR9 ;  /* 0x0000000900057c82 */ /* 0x000fe40008000000 */
[----:B------:R-:W-:Y:S01]  /*5f50*/  UMOV UR10, UR11 ;  /* 0x0000000b000a7c82 */ /* 0x000fe20008000000 */
[----:B------:R-:W-:Y:S02]  /*5f60*/  @UP2 USHF.R.U32.HI UR4, URZ, UR43, UR5 ;  /* 0x0000002bff042299 */ /* 0x000fe40008011605 */
[----:B------:R-:W-:Y:S02]  /*5f70*/  @UP2 USHF.R.U32.HI UR7, URZ, UR43, UR10 ;  /* 0x0000002bff072299 */ /* 0x000fe4000801160a */
[----:B------:R-:W-:Y:S02]  /*5f80*/  UIMAD UR4, UR40, UR4, URZ ;  /* 0x00000004280472a4 */ /* 0x000fe4000f8e02ff */
[----:B------:R-:W-:Y:S02]  /*5f90*/  UIMAD.WIDE.U32 UR10, UR6, UR42, URZ ;  /* 0x0000002a060a72a5 */ /* 0x000fe4000f8e00ff */
[----:B------:R-:W-:Y:S02]  /*5fa0*/  USEL UR5, UR38, UR12, !UP1 ;  /* 0x0000000c26057287 */ /* 0x000fe4000c800000 */
[----:B------:R-:W-:Y:S02]  /*5fb0*/  UIMAD UR8, UR40, UR7, URZ ;  /* 0x00000007280872a4 */ /* 0x000fe4000f8e02ff */
[----:B------:R-:W-:Y:S03]  /*5fc0*/  UISETP.GE.AND UP0, UPT, UR6, UR4, UPT ;  /* 0x000000040600728c */ /* 0x000fe6000bf06270 */
[----:B------:R-:W-:Y:S01]  /*5fd0*/  UMOV UR4, UR11 ;  /* 0x0000000b00047c82 */ /* 0x000fe20008000000 */
[----:B------:R-:W-:Y:S02]  /*5fe0*/  UISETP.GE.OR UP0, UPT, UR5, UR8, UP0 ;  /* 0x000000080500728c */ /* 0x000fe40008706670 */
[----:B------:R-:W-:Y:S02]  /*5ff0*/  USHF.R.U32.HI UR4, URZ, UR43, UR4 ;  /* 0x0000002bff047299 */ /* 0x000fe40008011604 */
[----:B------:R-:W-:Y:S02]  /*6000*/  UIMAD.WIDE.U32 UR8, UR5, UR42, URZ ;  /* 0x0000002a050872a5 */ /* 0x000fe4000f8e00ff */
[----:B------:R-:W-:Y:S02]  /*6010*/  USEL UR11, UR6, UR4, !UP2 ;  /* 0x00000004060b7287 */ /* 0x000fe4000d000000 */
[----:B------:R-:W-:Y:S02]  /*6020*/  UIADD3 UR8, UPT, UPT, -UR5, URZ, URZ ;  /* 0x000000ff05087290 */ /* 0x000fe4000fffe1ff */
[----:B------:R-:W-:Y:S01]  /*6030*/  UIADD3 UR10, UPT, UPT, -UR11, URZ, URZ ;  /* 0x000000ff0b0a7290 */ /* 0x000fe2000fffe1ff */
[----:B------:R-:W-:Y:S01]  /*6040*/  @!UP0 UMOV UR4, UR9 ;  /* 0x0000000900048c82 */ /* 0x000fe20008000000 */
[----:B------:R-:W-:Y:S02]  /*6050*/  UIADD3 UR9, UPT, UPT, -UR6, URZ, URZ ;  /* 0x000000ff06097290 */ /* 0x000fe4000fffe1ff */
[----:B------:R-:W-:Y:S02]  /*6060*/  @!UP0 USHF.R.U32.HI UR4, URZ, UR43, UR4 ;  /* 0x0000002bff048299 */ /* 0x000fe40008011604 */
[----:B------:R-:W-:Y:S02]  /*6070*/  UIMAD UR10, UR40, UR10, UR6 ;  /* 0x0000000a280a72a4 */ /* 0x000fe4000f8e0206 */
[----:B------:R-:W-:Y:S04]  /*6080*/  @!UP0 USEL UR4, UR5, UR4, !UP2 ;  /* 0x0000000405048287 */ /* 0x000fe8000d000000 */
[----:B------:R-:W-:Y:S02]  /*6090*/  @!UP0 UIMAD UR10, UR7, UR10, UR4 ;  /* 0x0000000a070a82a4 */ /* 0x000fe4000f8e0204 */
[----:B------:R-:W-:Y:S02]  /*60a0*/  @!UP0 UIADD3 UR11, UPT, UPT, UR11, -UR4, URZ ;  /* 0x800000040b0b8290 */ /* 0x000fe4000fffe0ff */
[----:B------:R-:W-:Y:S02]  /*60b0*/  UIMAD UR7, UR41, UR8, UR38 ;  /* 0x00000008290772a4 */ /* 0x000fe4000f8e0226 */
[----:B------:R-:W-:Y:S02]  /*60c0*/  @!UP0 UIMAD UR6, UR11, UR40, UR5 ;  /* 0x000000280b0682a4 */ /* 0x000fe4000f8e0205 */
[----:B------:R-:W-:Y:S01]  /*60d0*/  UIMAD UR4, UR54, UR9, UR37 ;  /* 0x00000009360472a4 */ /* 0x000fe2000f8e0225 */
[----:B------:R-:W-:Y:S02]  /*60e0*/  @!UP0 UMOV UR5, UR10 ;  /* 0x0000000a00058c82 */ /* 0x000fe40008000000 */
[----:B------:R-:W-:Y:S02]  /*60f0*/  UIMAD UR38, UR5, UR41, UR7 ;  /* 0x00000029052672a4 */ /* 0x000fe4000f8e0207 */
[----:B------:R-:W-:Y:S11]  /*6100*/  UIMAD UR37, UR6, UR54, UR4 ;  /* 0x00000036062572a4 */ /* 0x000ff6000f8e0204 */
[----:B------:R-:W-:Y:S01]  /*6110*/  @!UPT UIADD3 URZ, UPT, UPT, URZ, URZ, URZ ;  /* 0x000000fffffff290 */ /* 0x000fe2000fffe0ff */
.L_x_109:
[----:B------:R-:W-:Y:S01]  /*6120*/  UISETP.NE.AND UP0, UPT, UR39, 0x1, UPT ;  /* 0x000000012700788c */ /* 0x000fe2000bf05270 */
[----:B------:R-:W-:Y:S10]  /*6130*/  IADD3 R81, PT, PT, R81, 0x1, RZ ;  /* 0x0000000151517810 */ /* 0x000ff40007ffe0ff */
[----:B------:R-:W2:Y:S01]  /*6140*/  @!UP0 LDCU.128 UR12, c[0x0][0xb10] ;  /* 0x00016200ff0c87ac */ /* 0x000ea20008000c00 */
[----:B------:R-:W3:Y:S01]  /*6150*/  @!UP0 LDCU UR5, c[0x0][0xb0c] ;  /* 0x00016180ff0587ac */ /* 0x000ee20008000800 */
[----:B------:R-:W4:Y:S01]  /*6160*/  @!UP0 LDCU UR10, c[0x0][0xb20] ;  /* 0x00016400ff0a87ac */ /* 0x000f220008000800 */
[----:B--2---:R-:W-:Y:S02]  /*6170*/  UIMAD.WIDE.U32 UR8, UR38, UR12, URZ ;  /* 0x0000000c260872a5 */ /* 0x004fe4000f8e00ff */
[----:B------:R-:W-:Y:S02]  /*6180*/  UIMAD.WIDE.U32 UR6, UR37, UR15, URZ ;  /* 0x0000000f250672a5 */ /* 0x000fe4000f8e00ff */
[----:B------:R-:W-:Y:S03]  /*6190*/  @!UP0 UISETP.NE.AND UP1, UPT, UR14, 0x1, UPT ;  /* 0x000000010e00888c */ /* 0x000fe6000bf25270 */
[----:B------:R-:W-:Y:S01]  /*61a0*/  @!UP0 UMOV UR4, UR9 ;  /* 0x0000000900048c82 */ /* 0x000fe20008000000 */
[----:B---3--:R-:W-:Y:S02]  /*61b0*/  @!UP0 UISETP.NE.AND UP2, UPT, UR5, 0x1, UPT ;  /* 0x000000010500888c */ /* 0x008fe4000bf45270 */
[----:B------:R-:W-:Y:S01]  /*61c0*/  @!UP0 USHF.R.U32.HI UR4, URZ, UR13, UR4 ;  /* 0x0000000dff048299 */ /* 0x000fe20008011604 */
[----:B------:R-:W-:Y:S02]  /*61d0*/  @!UP0 UMOV UR6, UR7 ;  /* 0x0000000700068c82 */ /* 0x000fe40008000000 */
[----:B----4-:R-:W-:Y:S02]  /*61e0*/  @!UP0 USHF.R.U32.HI UR6, URZ, UR10, UR6 ;  /* 0x0000000aff068299 */ /* 0x010fe40008011606 */
[----:B------:R-:W-:Y:S02]  /*61f0*/  @!UP0 USEL UR7, UR38, UR4, !UP2 ;  /* 0x0000000426078287 */ /* 0x000fe4000d000000 */
[----:B------:R-:W-:Y:S04]  /*6200*/  @!UP0 USEL UR6, UR37, UR6, !UP1 ;  /* 0x0000000625068287 */ /* 0x000fe8000c800000 */
[----:B------:R-:W-:Y:S02]  /*6210*/  @!UP0 UIADD3 UR4, UPT, UPT, -UR7, UR6, URZ ;  /* 0x0000000607048290 */ /* 0x000fe4000fffe1ff */
[----:B------:R-:W-:Y:S02]  /*6220*/  @!UP0 UIADD3 UR6, UPT, UPT, UR7, -UR6, URZ ;  /* 0x8000000607068290 */ /* 0x000fe4000fffe0ff */
[----:B------:R-:W-:Y:S02]  /*6230*/  @!UP0 UIMAD UR38, UR4, UR5, UR38 ;  /* 0x00000005042682a4 */ /* 0x000fe4000f8e0226 */
[----:B------:R-:W-:Y:S02]  /*6240*/  @!UP0 UIMAD UR37, UR6, UR14, UR37 ;  /* 0x0000000e062582a4 */ /* 0x000fe4000f8e0225 */
[----:B------:R-:W-:Y:S09]  /*6250*/  ULOP3.LUT UP0, URZ, UR56, 0x1b0, URZ, 0xc0, !UPT ;  /* 0x000001b038ff7892 */ /* 0x000ff2000f80c0ff */
[----:B------:R-:W-:Y:S05]  /*6260*/  BRA.U !UP0, `(.L_x_110) ;  /* 0x0000000108407547 */ /* 0x000fea000b800000 */
[----:B------:R-:W2:Y:S01]  /*6270*/  LDCU.64 UR8, c[0x4][0x80] ;  /* 0x01001000ff0877ac */ /* 0x000ea20008000a00 */
[----:B------:R-:W-:Y:S01]  /*6280*/  MOV R3, 0x0 ;  /* 0x0000000000037802 */ /* 0x000fe20000000f00 */
[----:B------:R-:W-:Y:S02]  /*6290*/  HFMA2 R12, -RZ, RZ, 0, 5.9604644775390625e-08 ;  /* 0x00000001ff0c7431 */ /* 0x000fe400000001ff */
[----:B------:R-:W-:Y:S02]  /*62a0*/  IMAD.MOV.U32 R8, RZ, RZ, 0x70 ;  /* 0x00000070ff087424 */ /* 0x000fe400078e00ff */
[----:B------:R-:W-:Y:S01]  /*62b0*/  IMAD.MOV.U32 R13, RZ, RZ, RZ ;  /* 0x000000ffff0d7224 */ /* 0x000fe200078e00ff */
[----:B------:R-:W3:Y:S01]  /*62c0*/  LDCU.64 UR6, c[0x4][0x88] ;  /* 0x01001100ff0677ac */ /* 0x000ee20008000a00 */
[----:B------:R-:W4:Y:S01]  /*62d0*/  LDC.64 R2, c[0x4][R3] ;  /* 0x0100000003027b82 */ /* 0x000f220000000a00 */
[----:B------:R-:W1:Y:S01]  /*62e0*/  LDCU.64 UR4, c[0x4][0x8] ;  /* 0x01000100ff0477ac */ /* 0x000e620008000a00 */
[----:B--2---:R-:W-:Y:S01]  /*62f0*/  MOV R5, UR9 ;  /* 0x0000000900057c02 */ /* 0x004fe20008000f00 */
[----:B------:R-:W-:Y:S01]  /*6300*/  IMAD.U32 R4, RZ, RZ, UR8 ;  /* 0x00000008ff047e24 */ /* 0x000fe2000f8e00ff */
[----:B---3--:R-:W-:Y:S01]  /*6310*/  MOV R7, UR7 ;  /* 0x0000000700077c02 */ /* 0x008fe20008000f00 */
[----:B------:R-:W-:Y:S01]  /*6320*/  IMAD.U32 R6, RZ, RZ, UR6 ;  /* 0x00000006ff067e24 */ /* 0x000fe2000f8e00ff */
[----:B-1----:R-:W-:Y:S01]  /*6330*/  MOV R11, UR5 ;  /* 0x00000005000b7c02 */ /* 0x002fe20008000f00 */
[----:B------:R-:W-:Y:S02]  /*6340*/  IMAD.U32 R10, RZ, RZ, UR4 ;  /* 0x00000004ff0a7e24 */ /* 0x000fe4000f8e00ff */
[----:B------:R-:W-:Y:S07]  /*6350*/  LEPC R20, `(.L_x_110) ;  /* 0x000000001014794e */ /* 0x000fee0000000000 */
[----:B----45:R-:W-:Y:S05]  /*6360*/  CALL.ABS.NOINC R2 ;  /* 0x0000000002007343 */ /* 0x030fea0003c00000 */
.L_x_110:
[----:B------:R-:W-:Y:S01]  /*6370*/  LOP3.LUT P0, RZ, R85, 0x1b0, RZ, 0xc0, !PT ;  /* 0x000001b055ff7812 */ /* 0x000fe2000780c0ff */
[----:B------:R-:W-:Y:S11]  /*6380*/  BSSY.RECONVERGENT B6, `(.L_x_111) ;  /* 0x0000013000067945 */ /* 0x000ff60003800200 */
[----:B------:R-:W-:Y:S01]  /*6390*/  @!UPT UIADD3 URZ, UPT, UPT, URZ, URZ, URZ ;  /* 0x000000fffffff290 */ /* 0x000fe2000fffe0ff */
[----:B------:R-:W-:Y:S05]  /*63a0*/  @!P0 BRA `(.L_x_112) ;  /* 0x0000000000408947 */ /* 0x000fea0003800000 */
        /* <DEDUP_REMOVED lines=16> */
.L_x_112:
[----:B------:R-:W-:Y:S05]  /*64b0*/  BSYNC.RECONVERGENT B6 ;  /* 0x0000000000067941 */ /* 0x000fea0003800200 */
.L_x_111:
[----:B------:R-:W-:Y:S01]  /*64c0*/  ISETP.NE.U32.AND P3, PT, R74, RZ, PT ;  /* 0x000000ff4a00720c */ /* 0x000fe20003f65070 */
[----:B------:R-:W-:Y:S01]  /*64d0*/  UISETP.NE.AND UP1, UPT, UR61, URZ, UPT ;  /* 0x000000ff3d00728c */ /* 0x000fe2000bf25270 */
[----:B------:R-:W-:Y:S02]  /*64e0*/  ISETP.NE.U32.AND P4, PT, R70, RZ, PT ;  /* 0x000000ff4600720c */ /* 0x000fe40003f85070 */
[----:B------:R-:W-:Y:S02]  /*64f0*/  ISETP.NE.AND.EX P3, PT, R75, RZ, PT, P3 ;  /* 0x000000ff4b00720c */ /* 0x000fe40003f65330 */
[----:B------:R-:W-:Y:S02]  /*6500*/  PLOP3.LUT P1, PT, PT, PT, PT, 0x8, 0x80 ;  /* 0x000000000080781c */ /* 0x000fe40003f2e170 */
[----:B------:R-:W-:Y:S02]  /*6510*/  PLOP3.LUT P0, PT, PT, PT, UP1, 0x80, 0x8 ;  /* 0x000000000008781c */ /* 0x000fe40003f0f018 */
[----:B------:R-:W-:Y:S02]  /*6520*/  ISETP.NE.AND.EX P4, PT, R71, RZ, PT, P4 ;  /* 0x000000ff4700720c */ /* 0x000fe40003f85340 */
[----:B------:R-:W2:Y:S09]  /*6530*/  @UP1 LDCU.64 UR4, c[0x0][0x888] ;  /* 0x00011100ff0417ac */ /* 0x000eb20008000a00 */
[----:B------:R-:W-:Y:S01]  /*6540*/  @P0 PLOP3.LUT P1, PT, P3, PT, PT, 0x80, 0x8 ;  /* 0x000000000008081c */ /* 0x000fe20001f2f070 */
[----:B--2---:R-:W-:Y:S04]  /*6550*/  @UP1 UISETP.NE.U32.AND UP0, UPT, UR4, URZ, UPT ;  /* 0x000000ff0400128c */ /* 0x004fe8000bf05070 */
[----:B------:R-:W-:Y:S04]  /*6560*/  @UP1 UISETP.NE.AND.EX UP0, UPT, UR5, URZ, UPT, UP0 ;  /* 0x000000ff0500128c */ /* 0x000fe8000bf05300 */
[----:B------:R-:W-:Y:S01]  /*6570*/  @UP1 USEL UR4, URZ, 0xffffffff, UP0 ;  /* 0xffffffffff041887 */ /* 0x000fe20008000000 */
[----:B------:R-:W-:Y:S11]  /*6580*/  @!P3 BRA `(.L_x_113) ;  /* 0x000000000030b947 */ /* 0x000ff60003800000 */
        /* <DEDUP_REMOVED lines=12> */
.L_x_113:
[----:B------:R-:W-:Y:S05]  /*6650*/  @!P4 BRA `(.L_x_114) ;  /* 0x000000000024c947 */ /* 0x000fea0003800000 */
[----:B------:R-:W-:Y:S01]  /*6660*/  ISETP.NE.U32.AND P2, PT, R68, RZ, PT ;  /* 0x000000ff4400720c */ /* 0x000fe20003f45070 */
[----:B------:R-:W2:Y:S03]  /*6670*/  LDCU.64 UR6, c[0x0][0x358] ;  /* 0x00006b00ff0677ac */ /* 0x000ea60008000a00 */
[----:B------:R-:W-:Y:S11]  /*6680*/  ISETP.NE.AND.EX P2, PT, R69, RZ, PT, P2 ;  /* 0x000000ff4500720c */ /* 0x000ff60003f45320 */
[----:B------:R-:W-:Y:S02]  /*6690*/  @!UPT UIADD3 URZ, UPT, UPT, URZ, URZ, URZ ;  /* 0x000000fffffff290 */ /* 0x000fe4000fffe0ff */
[----:B------:R-:W4:Y:S01]  /*66a0*/  @P2 LDC.64 R2, c[0x0][0x8a8] ;  /* 0x00022a00ff022b82 */ /* 0x000f220000000a00 */
[----:B-1----:R-:W-:Y:S04]  /*66b0*/  @P2 IMAD R0, R70, UR36, RZ ;  /* 0x0000002446002c24 */ /* 0x002fe8000f8e02ff */
[----:B----4-:R-:W-:Y:S05]  /*66c0*/  @P2 IMAD.WIDE R2, R0, 0x4, R2 ;  /* 0x0000000400022825 */ /* 0x010fea00078e0202 */
[----:B--2--5:R2:W5:Y:S02]  /*66d0*/  @P2 LDG.E R38, desc[UR6][R2.64] ;  /* 0x0000000602262981 */ /* 0x024564000c1e1900 */
[----:B--2---:R-:W4:Y:S02]  /*66e0*/  @!P2 LDC R38, c[0x0][0x8a0] ;  /* 0x00022800ff26ab82 */ /* 0x004f240000000800 */
.L_x_114:
[----:B---3-5:R-:W-:Y:S01]  /*66f0*/  @P0 FSETP.NEU.AND P4, PT, R39, RZ, PT ;  /* 0x000000ff2700020b */ /* 0x028fe20003f8d000 */
[----:B-1----:R-:W-:Y:S01]  /*6700*/  IMAD.U32 R0, RZ, RZ, UR4 ;  /* 0x00000004ff007e24 */ /* 0x002fe2000f8e00ff */
[----:B------:R-:W-:Y:S01]  /*6710*/  @P0 LOP3.LUT P2, RZ, R79, 0xff, RZ, 0xc0, !PT ;  /* 0x000000ff4fff0812 */ /* 0x000fe2000784c0ff */
[----:B------:R-:W-:Y:S01]  /*6720*/  BSSY B1, `(.L_x_115) ;  /* 0x0000039000017945 */ /* 0x000fe20003800000 */
[----:B------:R-:W-:Y:S02]  /*6730*/  @P0 SEL R2, RZ, 0xffffffff, P4 ;  /* 0xffffffffff020807 */ /* 0x000fe40002000000 */
[----:B------:R-:W-:Y:S02]  /*6740*/  CS2R R66, SRZ ;  /* 0x0000000000427805 */ /* 0x000fe4000001ff00 */
[----:B------:R-:W-:Y:S02]  /*6750*/  LEA R22, R36, UR44, 0x3 ;  /* 0x0000002c24167c11 */ /* 0x000fe4000f8e18ff */
[----:B------:R-:W-:Y:S02]  /*6760*/  CS2R R64, SRZ ;  /* 0x0000000000407805 */ /* 0x000fe4000001ff00 */
[----:B------:R-:W-:Y:S02]  /*6770*/  @P1 SEL R2, R0, R2, !P2 ;  /* 0x0000000200021207 */ /* 0x000fe40005000000 */
[----:B------:R-:W-:Y:S02]  /*6780*/  CS2R R18, SRZ ;  /* 0x0000000000127805 */ /* 0x000fe4000001ff00 */
[----:B------:R-:W-:Y:S02]  /*6790*/  SHF.L.U32 R3, R84, 0x1f, RZ ;  /* 0x0000001f54037819 */ /* 0x000fe400000006ff */
[----:B------:R-:W-:Y:S02]  /*67a0*/  CS2R R16, SRZ ;  /* 0x0000000000107805 */ /* 0x000fe4000001ff00 */
[----:B------:R-:W-:Y:S02]  /*67b0*/  @P0 LOP3.LUT R2, R2, 0x1, RZ, 0xc0, !PT ;  /* 0x0000000102020812 */ /* 0x000fe400078ec0ff */
[----:B------:R-:W-:Y:S02]  /*67c0*/  PLOP3.LUT P5, PT, PT, PT, PT, 0x8, 0x80 ;  /* 0x000000000080781c */ /* 0x000fe40003fae170 */
[----:B------:R-:W-:Y:S02]  /*67d0*/  ISETP.NE.U32.OR P1, PT, R2, 0x1, !P0 ;  /* 0x000000010200780c */ /* 0x000fe40004725470 */
[----:B------:R-:W-:Y:S11]  /*67e0*/  LEA.HI R2, R36, R36, RZ, 0x1 ;  /* 0x0000002424027211 */ /* 0x000ff600078f08ff */
[----:B------:R-:W-:Y:S04]  /*67f0*/  @P1 SHF.L.U32 R0, R82, 0x1f, RZ ;  /* 0x0000001f52001819 */ /* 0x000fe800000006ff */
[----:B------:R1:W2:Y:S01]  /*6800*/  @P1 SYNCS.PHASECHK.TRANS64.TRYWAIT P0, [UR44+0x1b0], R0 ;  /* 0x0001b000ff0015a7 */ /* 0x0002a2000800112c */
[----:B------:R3:W3:Y:S01]  /*6810*/  SYNCS.PHASECHK.TRANS64.TRYWAIT P4, [R22+URZ+0x1f0], R3 ;  /* 0x0001f003160075a7 */ /* 0x0006e200080811ff */
[C---:B-1----:R-:W-:Y:S01]  /*6820*/  IMAD.SHL.U32 R0, R2.reuse, 0x20, RZ ;  /* 0x0000002002007824 */ /* 0x042fe200078e00ff */
[----:B------:R-:W-:Y:S04]  /*6830*/  LOP3.LUT R2, R2, 0xffe, RZ, 0xc0, !PT ;  /* 0x00000ffe02027812 */ /* 0x000fe800078ec0ff */
[----:B------:R-:W-:Y:S01]  /*6840*/  LOP3.LUT R0, R0, 0xffffffc0, RZ, 0xc0, !PT ;  /* 0xffffffc000007812 */ /* 0x000fe200078ec0ff */
[----:B------:R-:W-:Y:S04]  /*6850*/  IMAD.IADD R2, R36, 0x1, -R2 ;  /* 0x0000000124027824 */ /* 0x000fe800078e0a02 */
[----:B------:R-:W-:Y:S04]  /*6860*/  IMAD.IADD R0, R37, 0x1, R0 ;  /* 0x0000000125007824 */ /* 0x000fe800078e0200 */
[----:B------:R-:W-:Y:S01]  /*6870*/  IMAD R2, R2, 0x100000, R0 ;  /* 0x0010000002027824 */ /* 0x000fe200078e0200 */
[----:B--2---:R-:W-:Y:S01]  /*6880*/  @P1 PLOP3.LUT P5, PT, P0, PT, PT, 0x8, 0x80 ;  /* 0x000000000080181c */ /* 0x004fe200007ae170 */
[----:B------:R-:W-:Y:S01]  /*6890*/  @!UPT UIADD3 URZ, UPT, UPT, URZ, URZ, URZ ;  /* 0x000000fffffff290 */ /* 0x000fe2000fffe0ff */
[----:B---3--:R-:W-:Y:S11]  /*68a0*/  @!P1 BRA `(.L_x_116) ;  /* 0x0000000000809947 */ /* 0x008ff60003800000 */
[----:B------:R-:W-:Y:S01]  /*68b0*/  ISETP.NE.U32.AND P0, PT, RZ, UR58, PT ;  /* 0x0000003aff007c0c */ /* 0x000fe2000bf05070 */
[----:B------:R-:W-:Y:S01]  /*68c0*/  BSSY B0, `(.L_x_117) ;  /* 0x0000012000007945 */ /* 0x000fe20003800000 */
[----:B------:R-:W-:Y:S02]  /*68d0*/  FSETP.NEU.AND P2, PT, R39, RZ, PT ;  /* 0x000000ff2700720b */ /* 0x000fe40003f4d000 */
[----:B------:R-:W-:Y:S02]  /*68e0*/  CS2R R18, SRZ ;  /* 0x0000000000127805 */ /* 0x000fe4000001ff00 */
[----:B------:R-:W-:Y:S02]  /*68f0*/  ISETP.NE.AND.EX P0, PT, RZ, UR59, PT, P0 ;  /* 0x0000003bff007c0c */ /* 0x000fe4000bf05300 */
[----:B------:R-:W-:Y:S02]  /*6900*/  CS2R R16, SRZ ;  /* 0x0000000000107805 */ /* 0x000fe4000001ff00 */
[----:B------:R-:W-:Y:S02]  /*6910*/  LOP3.LUT P1, RZ, R79, 0xff, RZ, 0xc0, !PT ;  /* 0x000000ff4fff7812 */ /* 0x000fe4000782c0ff */
[----:B------:R-:W-:Y:S02]  /*6920*/  CS2R R66, SRZ ;  /* 0x0000000000427805 */ /* 0x000fe4000001ff00 */
[----:B------:R-:W-:Y:S02]  /*6930*/  SEL R0, RZ, 0xffffffff, P2 ;  /* 0xffffffffff007807 */ /* 0x000fe40001000000 */
[----:B------:R-:W-:Y:S02]  /*6940*/  CS2R R64, SRZ ;  /* 0x0000000000407805 */ /* 0x000fe4000001ff00 */
[----:B------:R-:W-:Y:S04]  /*6950*/  SEL R4, RZ, 0xffffffff, P0 ;  /* 0xffffffffff047807 */ /* 0x000fe80000000000 */
[----:B------:R-:W-:Y:S04]  /*6960*/  @P3 SEL R0, R4, R0, !P1 ;  /* 0x0000000004003207 */ /* 0x000fe80004800000 */
[----:B------:R-:W-:Y:S04]  /*6970*/  LOP3.LUT R0, R0, 0x1, RZ, 0xc0, !PT ;  /* 0x0000000100007812 */ /* 0x000fe800078ec0ff */
[----:B------:R-:W-:Y:S01]  /*6980*/  ISETP.NE.U32.AND P0, PT, R0, 0x1, PT ;  /* 0x000000010000780c */ /* 0x000fe20003f05070 */
[----:B------:R-:W-:Y:S01]  /*6990*/  @!UPT UIADD3 URZ, UPT, UPT, URZ, URZ, URZ ;  /* 0x000000fffffff290 */ /* 0x000fe2000fffe0ff */
[----:B------:R-:W-:Y:S11]  /*69a0*/  @!P5 BRA `(.L_x_118) ;  /* 0x00000000000cd947 */ /* 0x000ff60003800000 */
[----:B------:R-:W-:Y:S04]  /*69b0*/  SHF.L.U32 R4, R82, 0x1f, RZ ;  /* 0x0000001f52047819 */ /* 0x000fe800000006ff */
[----:B------:R-:W1:Y:S02]  /*69c0*/  SYNCS.PHASECHK.TRANS64.TRYWAIT P1, [UR44+0x1b0], R4 ;  /* 0x0001b004ff0075a7 */ /* 0x000e64000802112c */
[----:B-1----:R-:W-:Y:S05]  /*69d0*/  @!P1 BRA `(.L_x_119) ;  /* 0x0000001c00789947 */ /* 0x002fea0003800000 */
.L_x_118:
[----:B------:R-:W-:Y:S05]  /*69e0*/  BSYNC B0 ;  /* 0x0000000000007941 */ /* 0x000fea0003800000 */
.L_x_117:
[----:B------:R2:W3:Y:S01]  /*69f0*/  @P0 LDS.128 R16, [R78+UR44+0x400] ;  /* 0x0004002c4e100984 */ /* 0x0004e20008000c00 */
[----:B------:R-:W-:Y:S01]  /*6a00*/  UIADD3 UR4, UPT, UPT, UR44, 0x1b8, URZ ;  /* 0x000001b82c047890 */ /* 0x000fe2000fffe0ff */
[----:B------:R-:W-:Y:S02]  /*6a10*/  LOP3.LUT R82, R82, 0x1, RZ, 0x3c, !PT ;  /* 0x0000000152527812 */ /* 0x000fe400078e3cff */
[----:B------:R2:W1:Y:S01]  /*6a20*/  @P0 LDS.128 R64, [R77+0x10] ;  /* 0x000010004d400984 */ /* 0x0004620000000c00 */
[----:B------:R-:W-:Y:S01]  /*6a30*/  UPRMT UR4, UR48, 0x654, UR4 ;  /* 0x0000065430047896 */ /* 0x000fe20008000004 */
[----:B------:R-:W-:Y:S01]  /*6a40*/  @!PT LDS RZ, [RZ] ;  /* 0x00000000fffff984 */ /* 0x000fe20000000800 */
[----:B------:R-:W-:Y:S01]  /*6a50*/  @!PT LDS RZ, [RZ] ;  /* 0x00000000fffff984 */ /* 0x000fe20000000800 */
[----:B------:R-:W-:Y:S01]  /*6a60*/  @!PT LDS RZ, [RZ] ;  /* 0x00000000fffff984 */ /* 0x000fe20000000800 */
[----:B------:R-:W-:Y:S01]  /*6a70*/  @!PT LDS RZ, [RZ] ;  /* 0x00000000fffff984 */ /* 0x000fe20000000800 */
[----:B------:R5:W-:Y:S06]  /*6a80*/  MEMBAR.ALL.CTA ;  /* 0x0000000000007992 */ /* 0x000bec0000008000 */
[----:B-----5:R-:W5:Y:S02]  /*6a90*/  FENCE.VIEW.ASYNC.S ;  /* 0x00000000000073c6 */ /* 0x020f640000000000 */
[----:B-----5:R-:W-:Y:S03]  /*6aa0*/  SYNCS.ARRIVE.TRANS64.RED.A1T0 RZ, [UR4], RZ ;  /* 0x000000ffffff79a7 */ /* 0x020fe60008100404 */
.L_x_116:
[----:B------:R-:W-:Y:S05]  /*6ab0*/  BSYNC B1 ;  /* 0x0000000000017941 */ /* 0x000fea0003800000 */
.L_x_115:
[----:B-1----:R-:W-:Y:S04]  /*6ac0*/  SHF.R.U32.HI R0, RZ, 0x15, R2 ;  /* 0x00000015ff007819 */ /* 0x002fe80000011602 */
[----:B------:R-:W-:Y:S01]  /*6ad0*/  LOP3.LUT P0, RZ, R0, 0x3, R80, 0x48, !PT ;  /* 0x0000000300ff7812 */ /* 0x000fe20007804850 */
[----:B------:R-:W-:Y:S01]  /*6ae0*/  @!UPT UIADD3 URZ, UPT, UPT, URZ, URZ, URZ ;  /* 0x000000fffffff290 */ /* 0x000fe2000fffe0ff */
[----:B------:R-:W-:Y:S11]  /*6af0*/  @P4 BRA `(.L_x_120) ;  /* 0x0000000000084947 */ /* 0x000ff60003800000 */
[----:B------:R-:W1:Y:S02]  /*6b00*/  SYNCS.PHASECHK.TRANS64.TRYWAIT P1, [R22+URZ+0x1f0], R3 ;  /* 0x0001f003160075a7 */ /* 0x000e6400080211ff */
[----:B-1----:R-:W-:Y:S05]  /*6b10*/  @!P1 BRA `(.L_x_121) ;  /* 0x0000001c00409947 */ /* 0x002fea0003800000 */
.L_x_120:
[----:B------:R-:W-:Y:S05]  /*6b20*/  @!P0 BRA `(.L_x_122) ;  /* 0x0000000000408947 */ /* 0x000fea0003800000 */
[----:B------:R-:W1:Y:S01]  /*6b30*/  LDCU.64 UR8, c[0x4][0x70] ;  /* 0x01000e00ff0877ac */ /* 0x000e620008000a00 */
[----:B------:R-:W-:Y:S01]  /*6b40*/  MOV R15, 0x0 ;  /* 0x00000000000f7802 */ /* 0x000fe20000000f00 */
[----:B------:R-:W-:Y:S02]  /*6b50*/  HFMA2 R12, -RZ, RZ, 0, 5.9604644775390625e-08 ;  /* 0x00000001ff0c7431 */ /* 0x000fe400000001ff */
[----:B------:R-:W-:Y:S02]  /*6b60*/  IMAD.MOV.U32 R8, RZ, RZ, 0x192 ;  /* 0x00000192ff087424 */ /* 0x000fe400078e00ff */
[----:B------:R-:W-:Y:S01]  /*6b70*/  IMAD.MOV.U32 R13, RZ, RZ, RZ ;  /* 0x000000ffff0d7224 */ /* 0x000fe200078e00ff */
[----:B------:R-:W5:Y:S01]  /*6b80*/  LDCU.64 UR6, c[0x4][0x78] ;  /* 0x01000f00ff0677ac */ /* 0x000f620008000a00 */
[----:B------:R-:W2:Y:S01]  /*6b90*/  LDC.64 R14, c[0x4][R15] ;  /* 0x010000000f0e7b82 */ /* 0x000ea20000000a00 */
[----:B------:R-:W3:Y:S01]  /*6ba0*/  LDCU.64 UR4, c[0x4][0x10] ;  /* 0x01000200ff0477ac */ /* 0x000ee20008000a00 */
[----:B-1----:R-:W-:Y:S01]  /*6bb0*/  MOV R5, UR9 ;  /* 0x0000000900057c02 */ /* 0x002fe20008000f00 */
[----:B------:R-:W-:Y:S01]  /*6bc0*/  IMAD.U32 R4, RZ, RZ, UR8 ;  /* 0x00000008ff047e24 */ /* 0x000fe2000f8e00ff */
[----:B-----5:R-:W-:Y:S01]  /*6bd0*/  MOV R7, UR7 ;  /* 0x0000000700077c02 */ /* 0x020fe20008000f00 */
[----:B------:R-:W-:Y:S01]  /*6be0*/  IMAD.U32 R6, RZ, RZ, UR6 ;  /* 0x00000006ff067e24 */ /* 0x000fe2000f8e00ff */
[----:B---3--:R-:W-:Y:S01]  /*6bf0*/  MOV R11, UR5 ;  /* 0x00000005000b7c02 */ /* 0x008fe20008000f00 */
[----:B------:R-:W-:Y:S02]  /*6c00*/  IMAD.U32 R10, RZ, RZ, UR4 ;  /* 0x00000004ff0a7e24 */ /* 0x000fe4000f8e00ff */
[----:B------:R-:W-:Y:S07]  /*6c10*/  LEPC R20, `(.L_x_122) ;  /* 0x000000001014794e */ /* 0x000fee0000000000 */
[----:B--2-4-:R-:W-:Y:S05]  /*6c20*/  CALL.ABS.NOINC R14 ;  /* 0x000000000e007343 */ /* 0x014fea0003c00000 */
.L_x_122:
[----:B------:R-:W-:Y:S01]  /*6c30*/  LOP3.LUT P0, RZ, R76, 0x60, RZ, 0xc0, !PT ;  /* 0x000000604cff7812 */ /* 0x000fe2000780c0ff */
[----:B------:R-:W-:Y:S05]  /*6c40*/  WARPSYNC.ALL ;  /* 0x0000000000007948 */ /* 0x000fea0003800000 */
[----:B------:R-:W-:Y:S01]  /*6c50*/  R2UR UR4, R2 ;  /* 0x00000000020472ca */ /* 0x000fe200000e0000 */
[----:B------:R-:W-:Y:S01]  /*6c60*/  BSSY.RECONVERGENT B0, `(.L_x_123) ;  /* 0x000009f000007945 */ /* 0x000fe20003800200 */
[-C--:B---3--:R-:W-:Y:S02]  /*6c70*/  F2FP.F16.E5M2.UNPACK_B R2, R16.reuse ;  /* 0x00000010ff02723e */ /* 0x088fe400020004ff */
[----:B------:R-:W-:Y:S02]  /*6c80*/  F2FP.F16.E5M2.UNPACK_B R16, R16.H1 ;  /* 0x00000010ff10723e */ /* 0x000fe400030004ff */
[----:B------:R-:W-:Y:S01]  /*6c90*/  R2UR UR5, R22 ;  /* 0x00000000160572ca */ /* 0x000fe200000e0000 */
[----:B------:R-:W-:Y:S01]  /*6ca0*/  HADD2.F32 R0, -RZ, R2.H0_H0 ;  /* 0x20000002ff007230 */ /* 0x000fe20000004100 */
[-C--:B------:R-:W-:Y:S01]  /*6cb0*/  F2FP.F16.E5M2.UNPACK_B R42, R17.reuse ;  /* 0x00000011ff2a723e */ /* 0x080fe200020004ff */
[--C-:B------:R-:W-:Y:S01]  /*6cc0*/  HADD2.F32 R3, -RZ, R16.reuse.H0_H0 ;  /* 0x20000010ff037230 */ /* 0x100fe20000004100 */
[----:B------:R-:W-:Y:S01]  /*6cd0*/  F2FP.F16.E5M2.UNPACK_B R44, R17.H1 ;  /* 0x00000011ff2c723e */ /* 0x000fe200030004ff */
[----:B------:R-:W-:Y:S01]  /*6ce0*/  HADD2.F32 R40, -RZ, R16.H1_H1 ;  /* 0x30000010ff287230 */ /* 0x000fe20000004100 */
[-C--:B------:R-:W-:Y:S01]  /*6cf0*/  F2FP.F16.E5M2.UNPACK_B R46, R18.reuse ;  /* 0x00000012ff2e723e */ /* 0x080fe200020004ff */
[----:B------:R-:W-:Y:S01]  /*6d00*/  HADD2.F32 R2, -RZ, R2.H1_H1 ;  /* 0x30000002ff027230 */ /* 0x000fe20000004100 */
[----:B------:R-:W-:Y:S01]  /*6d10*/  F2FP.F16.E5M2.UNPACK_B R48, R18.H1 ;  /* 0x00000012ff30723e */ /* 0x000fe200030004ff */
[--C-:B------:R-:W-:Y:S01]  /*6d20*/  HADD2.F32 R41, -RZ, R42.reuse.H0_H0 ;  /* 0x2000002aff297230 */ /* 0x100fe20000004100 */
[-C--:B------:R-:W-:Y:S01]  /*6d30*/  F2FP.F16.E5M2.UNPACK_B R50, R19.reuse ;  /* 0x00000013ff32723e */ /* 0x080fe200020004ff */
[----:B------:R-:W-:Y:S01]  /*6d40*/  HADD2.F32 R42, -RZ, R42.H1_H1 ;  /* 0x3000002aff2a7230 */ /* 0x000fe20000004100 */
[----:B------:R-:W-:Y:S01]  /*6d50*/  F2FP.F16.E5M2.UNPACK_B R52, R19.H1 ;  /* 0x00000013ff34723e */ /* 0x000fe200030004ff */
[----:B------:R-:W-:Y:S01]  /*6d60*/  HADD2.F32 R43, -RZ, R44.H0_H0 ;  /* 0x2000002cff2b7230 */ /* 0x000fe20000004100 */
[----:B------:R-:W-:Y:S01]  /*6d70*/  LDTM.16dp32bit_t0_t15.x32 R4, tmem[UR4] ;  /* 0x00000004000479ee */ /* 0x000fe20008a80000 */
[----:B------:R-:W1:Y:S01]  /*6d80*/  LDTM.16dp32bit_t16_t31.x32 R4, tmem[UR4+0x20] ;  /* 0x00002004000479ee */ /* 0x000e620008aa0000 */
[----:B------:R-:W-:Y:S01]  /*6d90*/  NOP ;  /* 0x0000000000007918 */ /* 0x000fe20000000000 */
[----:B------:R-:W-:Y:S01]  /*6da0*/  UIADD3 UR4, UPT, UPT, UR5, 0x210, URZ ;  /* 0x0000021005047890 */ /* 0x000fe2000fffe0ff */
[--C-:B------:R-:W-:Y:S01]  /*6db0*/  HADD2.F32 R45, -RZ, R46.reuse.H0_H0 ;  /* 0x2000002eff2d7230 */ /* 0x100fe20000004100 */
[----:B------:R-:W-:Y:S01]  /*6dc0*/  F2FP.F16.E5M2.UNPACK_B R54, R64 ;  /* 0x00000040ff36723e */ /* 0x000fe200020004ff */
[----:B------:R-:W-:Y:S01]  /*6dd0*/  HADD2.F32 R46, -RZ, R46.H1_H1 ;  /* 0x3000002eff2e7230 */ /* 0x000fe20000004100 */
[----:B------:R-:W-:Y:S01]  /*6de0*/  UPRMT UR4, UR48, 0x654, UR4 ;  /* 0x0000065430047896 */ /* 0x000fe20008000004 */
[--C-:B------:R-:W-:Y:S01]  /*6df0*/  HADD2.F32 R49, -RZ, R50.reuse.H0_H0 ;  /* 0x20000032ff317230 */ /* 0x100fe20000004100 */
[-C--:B------:R-:W-:Y:S01]  /*6e00*/  F2FP.F16.E5M2.UNPACK_B R58, R65.reuse ;  /* 0x00000041ff3a723e */ /* 0x080fe200020004ff */
[----:B------:R-:W-:Y:S01]  /*6e10*/  HADD2.F32 R50, -RZ, R50.H1_H1 ;  /* 0x30000032ff327230 */ /* 0x000fe20000004100 */
[----:B------:R-:W-:Y:S01]  /*6e20*/  F2FP.F16.E5M2.UNPACK_B R62, R66 ;  /* 0x00000042ff3e723e */ /* 0x000fe200020004ff */
[--C-:B------:R-:W-:Y:S01]  /*6e30*/  HADD2.F32 R53, -RZ, R54.reuse.H0_H0 ;  /* 0x20000036ff357230 */ /* 0x100fe20000004100 */
[----:B------:R-:W-:Y:S01]  /*6e40*/  F2FP.F16.E5M2.UNPACK_B R56, R64.H1 ;  /* 0x00000040ff38723e */ /* 0x000fe200030004ff */
[----:B------:R-:W-:Y:S01]  /*6e50*/  HADD2.F32 R54, -RZ, R54.H1_H1 ;  /* 0x30000036ff367230 */ /* 0x000fe20000004100 */
[----:B------:R-:W-:Y:S01]  /*6e60*/  F2FP.F16.E5M2.UNPACK_B R60, R65.H1 ;  /* 0x00000041ff3c723e */ /* 0x000fe200030004ff */
[----:B-1----:R-:W-:Y:S01]  /*6e70*/  SYNCS.ARRIVE.TRANS64.RED.A1T0 RZ, [UR4], RZ ;  /* 0x000000ffffff79a7 */ /* 0x002fe20008100404 */
[--C-:B------:R-:W-:Y:S01]  /*6e80*/  HADD2.F32 R57, -RZ, R58.reuse.H0_H0 ;  /* 0x2000003aff397230 */ /* 0x100fe20000004100 */
[-C--:B------:R-:W-:Y:S01]  /*6e90*/  F2FP.F16.E5M2.UNPACK_B R65, R67.reuse ;  /* 0x00000043ff41723e */ /* 0x080fe200020004ff */
[----:B------:R-:W-:Y:S01]  /*6ea0*/  HADD2.F32 R58, -RZ, R58.H1_H1 ;  /* 0x3000003aff3a7230 */ /* 0x000fe20000004100 */
[----:B------:R-:W-:Y:S01]  /*6eb0*/  F2FP.F16.E5M2.UNPACK_B R64, R66.H1 ;  /* 0x00000042ff40723e */ /* 0x000fe200030004ff */
[--C-:B------:R-:W-:Y:S01]  /*6ec0*/  HADD2.F32 R61, -RZ, R62.reuse.H0_H0 ;  /* 0x2000003eff3d7230 */ /* 0x100fe20000004100 */
[----:B------:R-:W-:Y:S01]  /*6ed0*/  F2FP.F16.E5M2.UNPACK_B R67, R67.H1 ;  /* 0x00000043ff43723e */ /* 0x000fe200030004ff */
[----:B------:R-:W-:Y:S01]  /*6ee0*/  HADD2.F32 R62, -RZ, R62.H1_H1 ;  /* 0x3000003eff3e7230 */ /* 0x000fe20000004100 */
[----:B------:R-:W-:Y:S01]  /*6ef0*/  IADD3 R36, PT, PT, R36, 0x1, RZ ;  /* 0x0000000124247810 */ /* 0x000fe20007ffe0ff */
[C---:B----4-:R-:W-:Y:S01]  /*6f00*/  FMUL R4, R38.reuse, R4 ;  /* 0x0000000426047220 */ /* 0x050fe20000400000 */
[C---:B------:R-:W-:Y:S01]  /*6f10*/  FMUL R5, R38.reuse, R5 ;  /* 0x0000000526057220 */ /* 0x040fe20000400000 */
[C---:B------:R-:W-:Y:S01]  /*6f20*/  FMUL R8, R38.reuse, R8 ;  /* 0x0000000826087220 */ /* 0x040fe20000400000 */
[C---:B------:R-:W-:Y:S01]  /*6f30*/  FMUL R9, R38.reuse, R9 ;  /* 0x0000000926097220 */ /* 0x040fe20000400000 */
[C---:B------:R-:W-:Y:S01]  /*6f40*/  FFMA R4, R39.reuse, R0, R4 ;  /* 0x0000000027047223 */ /* 0x040fe20000000004 */
[C---:B------:R-:W-:Y:S01]  /*6f50*/  FFMA R5, R39.reuse, R2, R5 ;  /* 0x0000000227057223 */ /* 0x040fe20000000005 */
[C---:B------:R-:W-:Y:S01]  /*6f60*/  FMUL R12, R38.reuse, R12 ;  /* 0x0000000c260c7220 */ /* 0x040fe20000400000 */
        /* <DEDUP_REMOVED lines=10> */
[----:B------:R-:W-:Y:S02]  /*7010*/  HADD2.F32 R44, -RZ, R44.H1_H1 ;  /* 0x3000002cff2c7230 */ /* 0x000fe40000004100 */
[C---:B------:R-:W-:Y:S01]  /*7020*/  FMUL R10, R38.reuse, R10 ;  /* 0x0000000a260a7220 */ /* 0x040fe20000400000 */
[C---:B------:R-:W-:Y:S01]  /*7030*/  FFMA R6, R39.reuse, R3, R6 ;  /* 0x0000000327067223 */ /* 0x040fe20000000006 */
[C---:B------:R-:W-:Y:S01]  /*7040*/  FFMA R7, R39.reuse, R40, R7 ;  /* 0x0000002827077223 */ /* 0x040fe20000000007 */
[C---:B------:R-:W-:Y:S01]  /*7050*/  FFMA R8, R39.reuse, R41, R8 ;  /* 0x0000002927087223 */ /* 0x040fe20000000008 */
[C---:B------:R-:W-:Y:S01]  /*7060*/  FFMA R9, R39.reuse, R42, R9 ;  /* 0x0000002a27097223 */ /* 0x040fe20000000009 */
[----:B------:R-:W-:Y:S01]  /*7070*/  FFMA R10, R39, R43, R10 ;  /* 0x0000002b270a7223 */ /* 0x000fe2000000000a */
[--C-:B------:R-:W-:Y:S01]  /*7080*/  HADD2.F32 R40, -RZ, R65.reuse.H0_H0 ;  /* 0x20000041ff287230 */ /* 0x100fe20000004100 */
[----:B------:R-:W-:Y:S01]  /*7090*/  F2FP.SATFINITE.E5M2.F32.PACK_AB_MERGE_C R86, R7, R6, RZ ;  /* 0x000000060756723e */ /* 0x000fe200048060ff */
[C---:B------:R-:W-:Y:S01]  /*70a0*/  FMUL R7, R38.reuse, R24 ;  /* 0x0000001826077220 */ /* 0x040fe20000400000 */
[C---:B------:R-:W-:Y:S01]  /*70b0*/  FMUL R24, R38.reuse, R29 ;  /* 0x0000001d26187220 */ /* 0x040fe20000400000 */
[C---:B------:R-:W-:Y:S01]  /*70c0*/  FMUL R29, R38.reuse, R34 ;  /* 0x00000022261d7220 */ /* 0x040fe20000400000 */
[----:B------:R-:W-:Y:S02]  /*70d0*/  HADD2.F32 R65, -RZ, R65.H1_H1 ;  /* 0x30000041ff417230 */ /* 0x000fe40000004100 */
[C---:B------:R-:W-:Y:S01]  /*70e0*/  FMUL R11, R38.reuse, R11 ;  /* 0x0000000b260b7220 */ /* 0x040fe20000400000 */
[--C-:B------:R-:W-:Y:S02]  /*70f0*/  HADD2.F32 R47, -RZ, R48.reuse.H0_H0 ;  /* 0x20000030ff2f7230 */ /* 0x100fe40000004100 */
[C---:B------:R-:W-:Y:S01]  /*7100*/  FMUL R14, R38.reuse, R14 ;  /* 0x0000000e260e7220 */ /* 0x040fe20000400000 */
[----:B------:R-:W-:Y:S02]  /*7110*/  HADD2.F32 R48, -RZ, R48.H1_H1 ;  /* 0x30000030ff307230 */ /* 0x000fe40000004100 */
[C---:B------:R-:W-:Y:S01]  /*7120*/  FFMA R11, R39.reuse, R44, R11 ;  /* 0x0000002c270b7223 */ /* 0x040fe2000000000b */
[C---:B------:R-:W-:Y:S01]  /*7130*/  FFMA R12, R39.reuse, R45, R12 ;  /* 0x0000002d270c7223 */ /* 0x040fe2000000000c */
[C---:B------:R-:W-:Y:S01]  /*7140*/  FFMA R13, R39.reuse, R46, R13 ;  /* 0x0000002e270d7223 */ /* 0x040fe2000000000d */
[----:B------:R-:W-:Y:S01]  /*7150*/  FFMA R14, R39, R47, R14 ;  /* 0x0000002f270e7223 */ /* 0x000fe2000000000e */
[C---:B------:R-:W-:Y:S01]  /*7160*/  FMUL R15, R38.reuse, R15 ;  /* 0x0000000f260f7220 */ /* 0x040fe20000400000 */
[--C-:B------:R-:W-:Y:S01]  /*7170*/  HADD2.F32 R51, -RZ, R52.reuse.H0_H0 ;  /* 0x20000034ff337230 */ /* 0x100fe20000004100 */
[----:B------:R-:W-:Y:S01]  /*7180*/  F2FP.SATFINITE.E5M2.F32.PACK_AB_MERGE_C R10, R11, R10, RZ ;  /* 0x0000000a0b0a723e */ /* 0x000fe200048060ff */
[----:B------:R-:W-:Y:S02]  /*7190*/  HADD2.F32 R52, -RZ, R52.H1_H1 ;  /* 0x30000034ff347230 */ /* 0x000fe40000004100 */
[C---:B------:R-:W-:Y:S01]  /*71a0*/  FFMA R15, R39.reuse, R48, R15 ;  /* 0x00000030270f7223 */ /* 0x040fe2000000000f */
[C---:B------:R-:W-:Y:S01]  /*71b0*/  FFMA R16, R39.reuse, R49, R16 ;  /* 0x0000003127107223 */ /* 0x040fe20000000010 */
[C---:B------:R-:W-:Y:S01]  /*71c0*/  FFMA R17, R39.reuse, R50, R17 ;  /* 0x0000003227117223 */ /* 0x040fe20000000011 */
[C---:B------:R-:W-:Y:S01]  /*71d0*/  FMUL R18, R38.reuse, R18 ;  /* 0x0000001226127220 */ /* 0x040fe20000400000 */
[C---:B------:R-:W-:Y:S01]  /*71e0*/  FMUL R19, R38.reuse, R19 ;  /* 0x0000001326137220 */ /* 0x040fe20000400000 */
[--C-:B------:R-:W-:Y:S02]  /*71f0*/  HADD2.F32 R55, -RZ, R56.reuse.H0_H0 ;  /* 0x20000038ff377230 */ /* 0x100fe40000004100 */
[C---:B------:R-:W-:Y:S01]  /*7200*/  FMUL R3, R38.reuse, R22 ;  /* 0x0000001626037220 */ /* 0x040fe20000400000 */
[C---:B------:R-:W-:Y:S01]  /*7210*/  FFMA R18, R39.reuse, R51, R18 ;  /* 0x0000003327127223 */ /* 0x040fe20000000012 */
[----:B------:R-:W-:Y:S02]  /*7220*/  HADD2.F32 R56, -RZ, R56.H1_H1 ;  /* 0x30000038ff387230 */ /* 0x000fe40000004100 */
[C---:B------:R-:W-:Y:S01]  /*7230*/  FFMA R19, R39.reuse, R52, R19 ;  /* 0x0000003427137223 */ /* 0x040fe20000000013 */
[C---:B------:R-:W-:Y:S01]  /*7240*/  FMUL R6, R38.reuse, R23 ;  /* 0x0000001726067220 */ /* 0x040fe20000400000 */
[C---:B------:R-:W-:Y:S01]  /*7250*/  FFMA R0, R39.reuse, R53, R0 ;  /* 0x0000003527007223 */ /* 0x040fe20000000000 */
[C---:B------:R-:W-:Y:S01]  /*7260*/  FFMA R2, R39.reuse, R54, R2 ;  /* 0x0000003627027223 */ /* 0x040fe20000000002 */
[--C-:B------:R-:W-:Y:S02]  /*7270*/  HADD2.F32 R59, -RZ, R60.reuse.H0_H0 ;  /* 0x2000003cff3b7230 */ /* 0x100fe40000004100 */
[C---:B------:R-:W-:Y:S01]  /*7280*/  FFMA R3, R39.reuse, R55, R3 ;  /* 0x0000003727037223 */ /* 0x040fe20000000003 */
[----:B------:R-:W-:Y:S02]  /*7290*/  HADD2.F32 R60, -RZ, R60.H1_H1 ;  /* 0x3000003cff3c7230 */ /* 0x000fe40000004100 */
[C---:B------:R-:W-:Y:S01]  /*72a0*/  FMUL R21, R38.reuse, R26 ;  /* 0x0000001a26157220 */ /* 0x040fe20000400000 */
[C---:B------:R-:W-:Y:S01]  /*72b0*/  FMUL R22, R38.reuse, R27 ;  /* 0x0000001b26167220 */ /* 0x040fe20000400000 */
[C---:B------:R-:W-:Y:S01]  /*72c0*/  FFMA R6, R39.reuse, R56, R6 ;  /* 0x0000003827067223 */ /* 0x040fe20000000006 */
[C---:B------:R-:W-:Y:S01]  /*72d0*/  FFMA R7, R39.reuse, R57, R7 ;  /* 0x0000003927077223 */ /* 0x040fe20000000007 */
[C---:B------:R-:W-:Y:S01]  /*72e0*/  FMUL R23, R38.reuse, R28 ;  /* 0x0000001c26177220 */ /* 0x040fe20000400000 */
[C---:B------:R-:W-:Y:S01]  /*72f0*/  FFMA R20, R39.reuse, R58, R20 ;  /* 0x0000003a27147223 */ /* 0x040fe20000000014 */
[--C-:B------:R-:W-:Y:S02]  /*7300*/  HADD2.F32 R63, -RZ, R64.reuse.H0_H0 ;  /* 0x20000040ff3f7230 */ /* 0x100fe40000004100 */
[C---:B------:R-:W-:Y:S01]  /*7310*/  FFMA R21, R39.reuse, R59, R21 ;  /* 0x0000003b27157223 */ /* 0x040fe20000000015 */
[----:B------:R-:W-:Y:S02]  /*7320*/  HADD2.F32 R64, -RZ, R64.H1_H1 ;  /* 0x30000040ff407230 */ /* 0x000fe40000004100 */
[C---:B------:R-:W-:Y:S01]  /*7330*/  FFMA R22, R39.reuse, R60, R22 ;  /* 0x0000003c27167223 */ /* 0x040fe20000000016 */
[C---:B------:R-:W-:Y:S01]  /*7340*/  FMUL R26, R38.reuse, R31 ;  /* 0x0000001f261a7220 */ /* 0x040fe20000400000 */
[C---:B------:R-:W-:Y:S01]  /*7350*/  FMUL R27, R38.reuse, R32 ;  /* 0x00000020261b7220 */ /* 0x040fe20000400000 */
[C---:B------:R-:W-:Y:S01]  /*7360*/  FFMA R23, R39.reuse, R61, R23 ;  /* 0x0000003d27177223 */ /* 0x040fe20000000017 */
[----:B------:R-:W-:Y:S01]  /*7370*/  FMUL R28, R38, R33 ;  /* 0x00000021261c7220 */ /* 0x000fe20000400000 */
[C---:B------:R-:W-:Y:S01]  /*7380*/  FFMA R24, R39.reuse, R62, R24 ;  /* 0x0000003e27187223 */ /* 0x040fe20000000018 */
[--C-:B------:R-:W-:Y:S02]  /*7390*/  HADD2.F32 R66, -RZ, R67.reuse.H0_H0 ;  /* 0x20000043ff427230 */ /* 0x100fe40000004100 */
[C---:B------:R-:W-:Y:S01]  /*73a0*/  FFMA R25, R39.reuse, R63, R25 ;  /* 0x0000003f27197223 */ /* 0x040fe20000000019 */
[----:B------:R-:W-:Y:S02]  /*73b0*/  HADD2.F32 R67, -RZ, R67.H1_H1 ;  /* 0x30000043ff437230 */ /* 0x000fe40000004100 */
[----:B------:R-:W-:Y:S01]  /*73c0*/  FFMA R26, R39, R64, R26 ;  /* 0x00000040271a7223 */ /* 0x000fe2000000001a */
[----:B------:R-:W-:Y:S01]  /*73d0*/  F2FP.SATFINITE.E5M2.F32.PACK_AB_MERGE_C R14, R15, R14, RZ ;  /* 0x0000000e0f0e723e */ /* 0x000fe200048060ff */
[----:B------:R-:W-:Y:S01]  /*73e0*/  FFMA R27, R39, R40, R27 ;  /* 0x00000028271b7223 */ /* 0x000fe2000000001b */
[----:B------:R-:W-:Y:S01]  /*73f0*/  F2FP.SATFINITE.E5M2.F32.PACK_AB_MERGE_C R18, R19, R18, RZ ;  /* 0x000000121312723e */ /* 0x000fe200048060ff */
[C---:B------:R-:W-:Y:S01]  /*7400*/  FFMA R28, R39.reuse, R65, R28 ;  /* 0x00000041271c7223 */ /* 0x040fe2000000001c */
[C---:B------:R-:W-:Y:S01]  /*7410*/  FFMA R29, R39.reuse, R66, R29 ;  /* 0x00000042271d7223 */ /* 0x040fe2000000001d */
[----:B------:R-:W-:Y:S01]  /*7420*/  FFMA R30, R39, R67, R30 ;  /* 0x00000043271e7223 */ /* 0x000fe2000000001e */
[----:B------:R-:W-:Y:S02]  /*7430*/  F2FP.SATFINITE.E5M2.F32.PACK_AB_MERGE_C R32, R5, R4, R86 ;  /* 0x000000040520723e */ /* 0x000fe40004806056 */
[----:B------:R-:W-:Y:S02]  /*7440*/  F2FP.SATFINITE.E5M2.F32.PACK_AB_MERGE_C R33, R9, R8, R10 ;  /* 0x000000080921723e */ /* 0x000fe4000480600a */
[----:B------:R-:W-:Y:S02]  /*7450*/  F2FP.SATFINITE.E5M2.F32.PACK_AB_MERGE_C R34, R13, R12, R14 ;  /* 0x0000000c0d22723e */ /* 0x000fe4000480600e */
[----:B------:R-:W-:Y:S02]  /*7460*/  F2FP.SATFINITE.E5M2.F32.PACK_AB_MERGE_C R35, R17, R16, R18 ;  /* 0x000000101123723e */ /* 0x000fe40004806012 */
[----:B------:R-:W-:Y:S02]  /*7470*/  F2FP.SATFINITE.E5M2.F32.PACK_AB_MERGE_C R3, R6, R3, RZ ;  /* 0x000000030603723e */ /* 0x000fe400048060ff */
[----:B------:R-:W-:Y:S01]  /*7480*/  F2FP.SATFINITE.E5M2.F32.PACK_AB_MERGE_C R5, R22, R21, RZ ;  /* 0x000000151605723e */ /* 0x000fe200048060ff */
[----:B------:R1:W-:Y:S01]  /*7490*/  STS.128 [R78+UR44+0x1400], R32 ;  /* 0x001400204e007988 */ /* 0x0003e20008000c2c */
[----:B------:R-:W-:Y:S02]  /*74a0*/  F2FP.SATFINITE.E5M2.F32.PACK_AB_MERGE_C R6, R26, R25, RZ ;  /* 0x000000191a06723e */ /* 0x000fe400048060ff */
[----:B------:R-:W-:Y:S02]  /*74b0*/  F2FP.SATFINITE.E5M2.F32.PACK_AB_MERGE_C R29, R30, R29, RZ ;  /* 0x0000001d1e1d723e */ /* 0x000fe400048060ff */
[----:B------:R-:W-:Y:S02]  /*74c0*/  F2FP.SATFINITE.E5M2.F32.PACK_AB_MERGE_C R5, R20, R7, R5 ;  /* 0x000000071405723e */ /* 0x000fe40004806005 */
[----:B------:R-:W-:Y:S02]  /*74d0*/  F2FP.SATFINITE.E5M2.F32.PACK_AB_MERGE_C R4, R2, R0, R3 ;  /* 0x000000000204723e */ /* 0x000fe40004806003 */
[----:B------:R-:W-:Y:S02]  /*74e0*/  F2FP.SATFINITE.E5M2.F32.PACK_AB_MERGE_C R6, R24, R23, R6 ;  /* 0x000000171806723e */ /* 0x000fe40004806006 */
[----:B------:R-:W-:Y:S05]  /*74f0*/  F2FP.SATFINITE.E5M2.F32.PACK_AB_MERGE_C R7, R28, R27, R29 ;  /* 0x0000001b1c07723e */ /* 0x000fea000480601d */
[----:B------:R1:W-:Y:S01]  /*7500*/  STS.128 [R77+0x1010], R4 ;  /* 0x001010044d007388 */ /* 0x0003e20000000c00 */
[----:B------:R-:W-:Y:S01]  /*7510*/  @!PT LDS RZ, [RZ] ;  /* 0x00000000fffff984 */ /* 0x000fe20000000800 */
[----:B------:R-:W-:Y:S01]  /*7520*/  @!PT LDS RZ, [RZ] ;  /* 0x00000000fffff984 */ /* 0x000fe20000000800 */
[----:B------:R-:W-:Y:S01]  /*7530*/  @!PT LDS RZ, [RZ] ;  /* 0x00000000fffff984 */ /* 0x000fe20000000800 */
[----:B------:R-:W-:Y:S01]  /*7540*/  @!PT LDS RZ, [RZ] ;  /* 0x00000000fffff984 */ /* 0x000fe20000000800 */
[----:B------:R3:W-:Y:S07]  /*7550*/  MEMBAR.ALL.CTA ;  /* 0x0000000000007992 */ /* 0x0007ee0000008000 */
[----:B---3--:R-:W3:Y:S02]  /*7560*/  FENCE.VIEW.ASYNC.S ;  /* 0x00000000000073c6 */ /* 0x008ee40000000000 */
[----:B---3--:R-:W-:Y:S06]  /*7570*/  BAR.SYNC.DEFER_BLOCKING 0x1, 0x80 ;  /* 0x0042000000007b1d */ /* 0x008fec0000010000 */
[----:B------:R-:W-:Y:S05]  /*7580*/  @P0 BRA `(.L_x_124) ;  /* 0x0000000000300947 */ /* 0x000fea0003800000 */
[----:B------:R-:W-:Y:S02]  /*7590*/  UIADD3 UR4, UPT, UPT, UR44, 0x1400, URZ ;  /* 0x000014002c047890 */ /* 0x000fe4000fffe0ff */
[----:B------:R-:W-:Y:S02]  /*75a0*/  USHF.L.U32 UR9, UR45, 0x6, URZ ;  /* 0x000000062d097899 */ /* 0x000fe400080006ff */
[----:B------:R-:W-:Y:S02]  /*75b0*/  USHF.L.U32 UR10, UR46, 0x6, URZ ;  /* 0x000000062e0a7899 */ /* 0x000fe400080006ff */
[----:B------:R-:W-:Y:S01]  /*75c0*/  MOV R85, UR4 ;  /* 0x0000000400557c02 */ /* 0x000fe20008000f00 */
[----:B------:R-:W-:Y:S01]  /*75d0*/  UIADD3 UR4, UP0, UPT, UR62, 0x680, URZ ;  /* 0x000006803e047890 */ /* 0x000fe2000ff1e0ff */
[----:B------:R-:W-:Y:S02]  /*75e0*/  UMOV UR11, UR36 ;  /* 0x00000024000b7c82 */ /* 0x000fe40008000000 */
[----:B------:R-:W-:Y:S01]  /*75f0*/  R2UR UR8, R85 ;  /* 0x00000000550872ca */ /* 0x000fe200000e0000 */
[----:B------:R-:W-:Y:S11]  /*7600*/  UIADD3.X UR5, UPT, UPT, URZ, UR63, URZ, UP0, !UPT ;  /* 0x0000003fff057290 */ /* 0x000ff600087fe4ff */
[----:B------:R-:W-:Y:S01]  /*7610*/  @!UPT UIADD3 URZ, UPT, UPT, URZ, URZ, URZ ;  /* 0x000000fffffff290 */ /* 0x000fe2000fffe0ff */
[----:B------:R3:W-:Y:S01]  /*7620*/  UTMASTG.3D [UR8], [UR4] ;  /* 0x00000008040073b5 */ /* 0x0007e20008010000 */
[----:B------:R0:W-:Y:S01]  /*7630*/  UTMACMDFLUSH ;  /* 0x00000000000079b7 */ /* 0x0001e20000000000 */
[----:B---3--:R-:W-:Y:S04]  /*7640*/  DEPBAR.LE SB0, 0x0 ;  /* 0x000080000000791a */ /* 0x008fe80000000000 */
.L_x_124:
[----:B------:R-:W-:Y:S05]  /*7650*/  BSYNC.RECONVERGENT B0 ;  /* 0x0000000000007941 */ /* 0x000fea0003800200 */
.L_x_123:
[----:B------:R-:W-:Y:S01]  /*7660*/  BAR.SYNC.DEFER_BLOCKING 0x1, 0x80 ;  /* 0x0042000000007b1d */ /* 0x000fe20000010000 */
[----:B------:R-:W-:Y:S01]  /*7670*/  ISETP.NE.AND P0, PT, R81, 0x2, PT ;  /* 0x000000025100780c */ /* 0x000fe20003f05270 */
[----:B------:R-:W-:Y:S01]  /*7680*/  UISETP.NE.AND UP0, UPT, UR47, URZ, UPT ;  /* 0x000000ff2f00728c */ /* 0x000fe2000bf05270 */
[----:B------:R-:W-:Y:S01]  /*7690*/  ISETP.NE.AND P1, PT, R36, 0x4, PT ;  /* 0x000000042400780c */ /* 0x000fe20003f25270 */
[----:B------:R-:W-:Y:S01]  /*76a0*/  UIADD3 UR45, UPT, UPT, UR37, UR57, URZ ;  /* 0x00000039252d7290 */ /* 0x000fe2000fffe0ff */
[----:B------:R-:W-:Y:S01]  /*76b0*/  SEL R2, RZ, 0x1, P0 ;  /* 0x00000001ff027807 */ /* 0x000fe20000000000 */
[----:B------:R-:W-:Y:S01]  /*76c0*/  UIADD3 UR46, UPT, UPT, UR38, UR60, URZ ;  /* 0x0000003c262e7290 */ /* 0x000fe2000fffe0ff */
[----:B------:R-:W-:Y:S02]  /*76d0*/  SEL R0, RZ, 0x1, P1 ;  /* 0x00000001ff007807 */ /* 0x000fe40000800000 */
[----:B------:R-:W-:Y:S02]  /*76e0*/  LOP3.LUT R83, R83, R2, RZ, 0x3c, !PT ;  /* 0x0000000253537212 */ /* 0x000fe400078e3cff */
[----:B------:R-:W-:Y:S02]  /*76f0*/  LOP3.LUT R84, R84, R0, RZ, 0x3c, !PT ;  /* 0x0000000054547212 */ /* 0x000fe400078e3cff */
[----:B------:R-:W-:Y:S02]  /*7700*/  SEL R81, R81, RZ, P0 ;  /* 0x000000ff51517207 */ /* 0x000fe40000000000 */
[----:B------:R-:W-:Y:S01]  /*7710*/  SEL R36, R36, RZ, P1 ;  /* 0x000000ff24247207 */ /* 0x000fe20000800000 */
[----:B------:R-:W-:Y:S01]  /*7720*/  UMOV UR36, UR51 ;  /* 0x0000003300247c82 */ /* 0x000fe20008000000 */
[----:B------:R-:W-:Y:S05]  /*7730*/  BRA.U UP0, `(.L_x_125) ;  /* 0xffffffe5002c7547 */ /* 0x000fea000b83ffff */
[----:B------:R-:W-:Y:S05]  /*7740*/  EXIT ;  /* 0x000000000000794d */ /* 0x000fea0003800000 */
.L_x_25:
[----:B--2---:R2:W3:Y:S02]  /*7750*/  SYNCS.PHASECHK.TRANS64.TRYWAIT P0, [R0+URZ+0x240], R2 ;  /* 0x00024002000075a7 */ /* 0x0044e400080011ff */
[----:B---3--:R-:W-:Y:S05]  /*7760*/  @!P0 NANOSLEEP.SYNCS 0x989680 ;  /* 0x009896800000895d */ /* 0x008fea0003900000 */
[----:B------:R-:W3:Y:S02]  /*7770*/  @!P0 SYNCS.PHASECHK.TRANS64 P0, [R0+URZ+0x240], R2 ;  /* 0x00024002000085a7 */ /* 0x000ee400080010ff */
[----:B---3--:R-:W-:Y:S05]  /*7780*/  @!P0 BRA `(.L_x_25) ;  /* 0xfffffffc00f08947 */ /* 0x008fea000383ffff */
[----:B------:R-:W-:Y:S05]  /*7790*/  BRA `(.L_x_126) ;  /* 0xffffffa400007947 */ /* 0x000fea000383ffff */
.L_x_28:
[----:B-1----:R-:W-:-:S07]  /*77a0*/  MOV R0, UR33 ;  /* 0x0000002100007c02 */ /* 0x002fce0008000f00 */
.L_x_127:
[----:B-1----:R1:W2:Y:S02]  /*77b0*/  SYNCS.PHASECHK.TRANS64.TRYWAIT P0, [R0+URZ+0xd8], R3 ;  /* 0x0000d803000075a7 */ /* 0x0022a400080011ff */
[----:B--2---:R-:W-:Y:S05]  /*77c0*/  @!P0 NANOSLEEP.SYNCS 0x989680 ;  /* 0x009896800000895d */ /* 0x004fea0003900000 */
[----:B------:R-:W2:Y:S02]  /*77d0*/  @!P0 SYNCS.PHASECHK.TRANS64 P0, [R0+URZ+0xd8], R3 ;  /* 0x0000d803000085a7 */ /* 0x000ea400080010ff */
[----:B--2---:R-:W-:Y:S05]  /*77e0*/  @!P0 BRA `(.L_x_127) ;  /* 0xfffffffc00f08947 */ /* 0x004fea000383ffff */
[----:B------:R-:W-:Y:S05]  /*77f0*/  BRA `(.L_x_27) ;  /* 0xffffffa400487947 */ /* 0x000fea000383ffff */
.L_x_35:
[----:B-1----:R-:W-:-:S07]  /*7800*/  MOV R0, UR17 ;  /* 0x0000001100007c02 */ /* 0x002fce0008000f00 */
.L_x_128:
[----:B-1----:R1:W2:Y:S02]  /*7810*/  SYNCS.PHASECHK.TRANS64.TRYWAIT P0, [R0+URZ+0xd8], R3 ;  /* 0x0000d803000075a7 */ /* 0x0022a400080011ff */
[----:B--2---:R-:W-:Y:S05]  /*7820*/  @!P0 NANOSLEEP.SYNCS 0x989680 ;  /* 0x009896800000895d */ /* 0x004fea0003900000 */
[----:B------:R-:W2:Y:S02]  /*7830*/  @!P0 SYNCS.PHASECHK.TRANS64 P0, [R0+URZ+0xd8], R3 ;  /* 0x0000d803000085a7 */ /* 0x000ea400080010ff */
[----:B--2---:R-:W-:Y:S05]  /*7840*/  @!P0 BRA `(.L_x_128) ;  /* 0xfffffffc00f08947 */ /* 0x004fea000383ffff */
[----:B------:R-:W-:Y:S05]  /*7850*/  BRA `(.L_x_34) ;  /* 0xffffffa800047947 */ /* 0x000fea000383ffff */
.L_x_40:
[----:B-1----:R1:W2:Y:S02]  /*7860*/  SYNCS.PHASECHK.TRANS64.TRYWAIT P0, [R3+URZ+0x1d0], R0 ;  /* 0x0001d000030075a7 */ /* 0x0022a400080011ff */
[----:B--2---:R-:W-:Y:S05]  /*7870*/  @!P0 NANOSLEEP.SYNCS 0x989680 ;  /* 0x009896800000895d */ /* 0x004fea0003900000 */
[----:B------:R-:W2:Y:S02]  /*7880*/  @!P0 SYNCS.PHASECHK.TRANS64 P0, [R3+URZ+0x1d0], R0 ;  /* 0x0001d000030085a7 */ /* 0x000ea400080010ff */
[----:B--2---:R-:W-:Y:S05]  /*7890*/  @!P0 BRA `(.L_x_40) ;  /* 0xfffffffc00f08947 */ /* 0x004fea000383ffff */
[----:B------:R-:W-:Y:S05]  /*78a0*/  BRA `(.L_x_129) ;  /* 0xffffffa800a87947 */ /* 0x000fea000383ffff */
.L_x_44:
[----:B------:R-:W-:-:S07]  /*78b0*/  MOV R0, UR4 ;  /* 0x0000000400007c02 */ /* 0x000fce0008000f00 */
.L_x_130:
[----:B-1----:R1:W2:Y:S02]  /*78c0*/  SYNCS.PHASECHK.TRANS64.TRYWAIT P0, [R0+URZ], R2 ;  /* 0x00000002000075a7 */ /* 0x0022a400080011ff */
[----:B--2---:R-:W-:Y:S05]  /*78d0*/  @!P0 NANOSLEEP.SYNCS 0x989680 ;  /* 0x009896800000895d */ /* 0x004fea0003900000 */
[----:B------:R-:W2:Y:S02]  /*78e0*/  @!P0 SYNCS.PHASECHK.TRANS64 P0, [R0+URZ], R2 ;  /* 0x00000002000085a7 */ /* 0x000ea400080010ff */
[----:B--2---:R-:W-:Y:S05]  /*78f0*/  @!P0 BRA `(.L_x_130) ;  /* 0xfffffffc00f08947 */ /* 0x004fea000383ffff */
[----:B------:R-:W-:Y:S05]  /*7900*/  BRA `(.L_x_131) ;  /* 0xffffffb0004c7947 */ /* 0x000fea000383ffff */
.L_x_45:
[----:B------:R-:W-:-:S07]  /*7910*/  MOV R0, UR5 ;  /* 0x0000000500007c02 */ /* 0x000fce0008000f00 */
.L_x_132:
[----:B-1----:R1:W2:Y:S02]  /*7920*/  SYNCS.PHASECHK.TRANS64.TRYWAIT P0, [R0+URZ], R3 ;  /* 0x00000003000075a7 */ /* 0x0022a400080011ff */
[----:B--2---:R-:W-:Y:S05]  /*7930*/  @!P0 NANOSLEEP.SYNCS 0x989680 ;  /* 0x009896800000895d */ /* 0x004fea0003900000 */
[----:B------:R-:W2:Y:S02]  /*7940*/  @!P0 SYNCS.PHASECHK.TRANS64 P0, [R0+URZ], R3 ;  /* 0x00000003000085a7 */ /* 0x000ea400080010ff */
[----:B--2---:R-:W-:Y:S05]  /*7950*/  @!P0 BRA `(.L_x_132) ;  /* 0xfffffffc00f08947 */ /* 0x004fea000383ffff */
[----:B------:R-:W-:Y:S05]  /*7960*/  BRA `(.L_x_133) ;  /* 0xffffffb000587947 */ /* 0x000fea000383ffff */
.L_x_46:
[----:B------:R-:W-:-:S07]  /*7970*/  MOV R0, UR5 ;  /* 0x0000000500007c02 */ /* 0x000fce0008000f00 */
.L_x_134:
[----:B-1----:R1:W2:Y:S02]  /*7980*/  SYNCS.PHASECHK.TRANS64.TRYWAIT P0, [R0+URZ], R3 ;  /* 0x00000003000075a7 */ /* 0x0022a400080011ff */
[----:B--2---:R-:W-:Y:S05]  /*7990*/  @!P0 NANOSLEEP.SYNCS 0x989680 ;  /* 0x009896800000895d */ /* 0x004fea0003900000 */
[----:B------:R-:W2:Y:S02]  /*79a0*/  @!P0 SYNCS.PHASECHK.TRANS64 P0, [R0+URZ], R3 ;  /* 0x00000003000085a7 */ /* 0x000ea400080010ff */
[----:B--2---:R-:W-:Y:S05]  /*79b0*/  @!P0 BRA `(.L_x_134) ;  /* 0xfffffffc00f08947 */ /* 0x004fea000383ffff */
[----:B------:R-:W-:Y:S05]  /*79c0*/  BRA `(.L_x_135) ;  /* 0xffffffb000647947 */ /* 0x000fea000383ffff */
.L_x_47:
[----:B------:R-:W-:-:S07]  /*79d0*/  MOV R0, UR5 ;  /* 0x0000000500007c02 */ /* 0x000fce0008000f00 */
.L_x_136:
[----:B-1----:R1:W2:Y:S02]  /*79e0*/  SYNCS.PHASECHK.TRANS64.TRYWAIT P0, [R0+URZ], R3 ;  /* 0x00000003000075a7 */ /* 0x0022a400080011ff */
[----:B--2---:R-:W-:Y:S05]  /*79f0*/  @!P0 NANOSLEEP.SYNCS 0x989680 ;  /* 0x009896800000895d */ /* 0x004fea0003900000 */
[----:B------:R-:W2:Y:S02]  /*7a00*/  @!P0 SYNCS.PHASECHK.TRANS64 P0, [R0+URZ], R3 ;  /* 0x00000003000085a7 */ /* 0x000ea400080010ff */
[----:B--2---:R-:W-:Y:S05]  /*7a10*/  @!P0 BRA `(.L_x_136) ;  /* 0xfffffffc00f08947 */ /* 0x004fea000383ffff */
[----:B------:R-:W-:Y:S05]  /*7a20*/  BRA `(.L_x_137) ;  /* 0xffffffb000707947 */ /* 0x000fea000383ffff */
.L_x_48:
[----:B------:R-:W-:-:S07]  /*7a30*/  MOV R0, UR5 ;  /* 0x0000000500007c02 */ /* 0x000fce0008000f00 */
.L_x_138:
[----:B-1----:R1:W2:Y:S02]  /*7a40*/  SYNCS.PHASECHK.TRANS64.TRYWAIT P0, [R0+URZ], R3 ;  /* 0x00000003000075a7 */ /* 0x0022a400080011ff */
[----:B--2---:R-:W-:Y:S05]  /*7a50*/  @!P0 NANOSLEEP.SYNCS 0x989680 ;  /* 0x009896800000895d */ /* 0x004fea0003900000 */
[----:B------:R-:W2:Y:S02]  /*7a60*/  @!P0 SYNCS.PHASECHK.TRANS64 P0, [R0+URZ], R3 ;  /* 0x00000003000085a7 */ /* 0x000ea400080010ff */
[----:B--2---:R-:W-:Y:S05]  /*7a70*/  @!P0 BRA `(.L_x_138) ;  /* 0xfffffffc00f08947 */ /* 0x004fea000383ffff */
[----:B------:R-:W-:Y:S05]  /*7a80*/  BRA `(.L_x_139) ;  /* 0xffffffb0007c7947 */ /* 0x000fea000383ffff */
.L_x_49:
[----:B------:R-:W-:-:S07]  /*7a90*/  MOV R0, UR5 ;  /* 0x0000000500007c02 */ /* 0x000fce0008000f00 */
.L_x_140:
[----:B-1----:R1:W2:Y:S02]  /*7aa0*/  SYNCS.PHASECHK.TRANS64.TRYWAIT P0, [R0+URZ], R3 ;  /* 0x00000003000075a7 */ /* 0x0022a400080011ff */
[----:B--2---:R-:W-:Y:S05]  /*7ab0*/  @!P0 NANOSLEEP.SYNCS 0x989680 ;  /* 0x009896800000895d */ /* 0x004fea0003900000 */
[----:B------:R-:W2:Y:S02]  /*7ac0*/  @!P0 SYNCS.PHASECHK.TRANS64 P0, [R0+URZ], R3 ;  /* 0x00000003000085a7 */ /* 0x000ea400080010ff */
[----:B--2---:R-:W-:Y:S05]  /*7ad0*/  @!P0 BRA `(.L_x_140) ;  /* 0xfffffffc00f08947 */ /* 0x004fea000383ffff */
[----:B------:R-:W-:Y:S05]  /*7ae0*/  BRA `(.L_x_141) ;  /* 0xffffffb000887947 */ /* 0x000fea000383ffff */
.L_x_50:
[----:B------:R-:W-:-:S07]  /*7af0*/  MOV R0, UR5 ;  /* 0x0000000500007c02 */ /* 0x000fce0008000f00 */
.L_x_142:
[----:B-1----:R1:W2:Y:S02]  /*7b00*/  SYNCS.PHASECHK.TRANS64.TRYWAIT P0, [R0+URZ], R3 ;  /* 0x00000003000075a7 */ /* 0x0022a400080011ff */
[----:B--2---:R-:W-:Y:S05]  /*7b10*/  @!P0 NANOSLEEP.SYNCS 0x989680 ;  /* 0x009896800000895d */ /* 0x004fea0003900000 */
[----:B------:R-:W2:Y:S02]  /*7b20*/  @!P0 SYNCS.PHASECHK.TRANS64 P0, [R0+URZ], R3 ;  /* 0x00000003000085a7 */ /* 0x000ea400080010ff */
[----:B--2---:R-:W-:Y:S05]  /*7b30*/  @!P0 BRA `(.L_x_142) ;  /* 0xfffffffc00f08947 */ /* 0x004fea000383ffff */
[----:B------:R-:W-:Y:S05]  /*7b40*/  BRA `(.L_x_143) ;  /* 0xffffffb000947947 */ /* 0x000fea000383ffff */
.L_x_51:
[----:B------:R-:W-:-:S07]  /*7b50*/  MOV R0, UR5 ;  /* 0x0000000500007c02 */ /* 0x000fce0008000f00 */
.L_x_144:
[----:B-1----:R1:W2:Y:S02]  /*7b60*/  SYNCS.PHASECHK.TRANS64.TRYWAIT P0, [R0+URZ], R3 ;  /* 0x00000003000075a7 */ /* 0x0022a400080011ff */
[----:B--2---:R-:W-:Y:S05]  /*7b70*/  @!P0 NANOSLEEP.SYNCS 0x989680 ;  /* 0x009896800000895d */ /* 0x004fea0003900000 */
[----:B------:R-:W2:Y:S02]  /*7b80*/  @!P0 SYNCS.PHASECHK.TRANS64 P0, [R0+URZ], R3 ;  /* 0x00000003000085a7 */ /* 0x000ea400080010ff */
[----:B--2---:R-:W-:Y:S05]  /*7b90*/  @!P0 BRA `(.L_x_144) ;  /* 0xfffffffc00f08947 */ /* 0x004fea000383ffff */
[----:B------:R-:W-:Y:S05]  /*7ba0*/  BRA `(.L_x_145) ;  /* 0xffffffb000a07947 */ /* 0x000fea000383ffff */
.L_x_52:
[----:B------:R-:W-:-:S07]  /*7bb0*/  MOV R0, UR5 ;  /* 0x0000000500007c02 */ /* 0x000fce0008000f00 */
.L_x_146:
[----:B-1----:R1:W2:Y:S02]  /*7bc0*/  SYNCS.PHASECHK.TRANS64.TRYWAIT P0, [R0+URZ], R3 ;  /* 0x00000003000075a7 */ /* 0x0022a400080011ff */
[----:B--2---:R-:W-:Y:S05]  /*7bd0*/  @!P0 NANOSLEEP.SYNCS 0x989680 ;  /* 0x009896800000895d */ /* 0x004fea0003900000 */
[----:B------:R-:W2:Y:S02]  /*7be0*/  @!P0 SYNCS.PHASECHK.TRANS64 P0, [R0+URZ], R3 ;  /* 0x00000003000085a7 */ /* 0x000ea400080010ff */
[----:B--2---:R-:W-:Y:S05]  /*7bf0*/  @!P0 BRA `(.L_x_146) ;  /* 0xfffffffc00f08947 */ /* 0x004fea000383ffff */
[----:B------:R-:W-:Y:S05]  /*7c00*/  BRA `(.L_x_147) ;  /* 0xffffffb000ac7947 */ /* 0x000fea000383ffff */
.L_x_53:
[----:B------:R-:W-:-:S07]  /*7c10*/  MOV R0, UR5 ;  /* 0x0000000500007c02 */ /* 0x000fce0008000f00 */
.L_x_148:
[----:B-1----:R1:W2:Y:S02]  /*7c20*/  SYNCS.PHASECHK.TRANS64.TRYWAIT P0, [R0+URZ], R3 ;  /* 0x00000003000075a7 */ /* 0x0022a400080011ff */
[----:B--2---:R-:W-:Y:S05]  /*7c30*/  @!P0 NANOSLEEP.SYNCS 0x989680 ;  /* 0x009896800000895d */ /* 0x004fea0003900000 */
[----:B------:R-:W2:Y:S02]  /*7c40*/  @!P0 SYNCS.PHASECHK.TRANS64 P0, [R0+URZ], R3 ;  /* 0x00000003000085a7 */ /* 0x000ea400080010ff */
[----:B--2---:R-:W-:Y:S05]  /*7c50*/  @!P0 BRA `(.L_x_148) ;  /* 0xfffffffc00f08947 */ /* 0x004fea000383ffff */
[----:B------:R-:W-:Y:S05]  /*7c60*/  BRA `(.L_x_149) ;  /* 0xffffffb000b87947 */ /* 0x000fea000383ffff */
.L_x_54:
[----:B------:R-:W-:-:S07]  /*7c70*/  MOV R0, UR5 ;  /* 0x0000000500007c02 */ /* 0x000fce0008000f00 */
.L_x_150:
[----:B-1----:R1:W2:Y:S02]  /*7c80*/  SYNCS.PHASECHK.TRANS64.TRYWAIT P0, [R0+URZ], R3 ;  /* 0x00000003000075a7 */ /* 0x0022a400080011ff */
[----:B--2---:R-:W-:Y:S05]  /*7c90*/  @!P0 NANOSLEEP.SYNCS 0x989680 ;  /* 0x009896800000895d */ /* 0x004fea0003900000 */
[----:B------:R-:W2:Y:S02]  /*7ca0*/  @!P0 SYNCS.PHASECHK.TRANS64 P0, [R0+URZ], R3 ;  /* 0x00000003000085a7 */ /* 0x000ea400080010ff */
[----:B--2---:R-:W-:Y:S05]  /*7cb0*/  @!P0 BRA `(.L_x_150) ;  /* 0xfffffffc00f08947 */ /* 0x004fea000383ffff */
[----:B------:R-:W-:Y:S05]  /*7cc0*/  BRA `(.L_x_151) ;  /* 0xffffffb000c47947 */ /* 0x000fea000383ffff */
.L_x_55:
[----:B------:R-:W-:-:S07]  /*7cd0*/  MOV R0, UR5 ;  /* 0x0000000500007c02 */ /* 0x000fce0008000f00 */
.L_x_152:
[----:B-1----:R1:W2:Y:S02]  /*7ce0*/  SYNCS.PHASECHK.TRANS64.TRYWAIT P0, [R0+URZ], R3 ;  /* 0x00000003000075a7 */ /* 0x0022a400080011ff */
[----:B--2---:R-:W-:Y:S05]  /*7cf0*/  @!P0 NANOSLEEP.SYNCS 0x989680 ;  /* 0x009896800000895d */ /* 0x004fea0003900000 */
[----:B------:R-:W2:Y:S02]  /*7d00*/  @!P0 SYNCS.PHASECHK.TRANS64 P0, [R0+URZ], R3 ;  /* 0x00000003000085a7 */ /* 0x000ea400080010ff */
[----:B--2---:R-:W-:Y:S05]  /*7d10*/  @!P0 BRA `(.L_x_152) ;  /* 0xfffffffc00f08947 */ /* 0x004fea000383ffff */
[----:B------:R-:W-:Y:S05]  /*7d20*/  BRA `(.L_x_153) ;  /* 0xffffffb000d07947 */ /* 0x000fea000383ffff */
.L_x_56:
[----:B------:R-:W-:-:S07]  /*7d30*/  MOV R0, UR5 ;  /* 0x0000000500007c02 */ /* 0x000fce0008000f00 */
.L_x_154:
[----:B-1----:R1:W2:Y:S02]  /*7d40*/  SYNCS.PHASECHK.TRANS64.TRYWAIT P0, [R0+URZ], R3 ;  /* 0x00000003000075a7 */ /* 0x0022a400080011ff */
[----:B--2---:R-:W-:Y:S05]  /*7d50*/  @!P0 NANOSLEEP.SYNCS 0x989680 ;  /* 0x009896800000895d */ /* 0x004fea0003900000 */
[----:B------:R-:W2:Y:S02]  /*7d60*/  @!P0 SYNCS.PHASECHK.TRANS64 P0, [R0+URZ], R3 ;  /* 0x00000003000085a7 */ /* 0x000ea400080010ff */
[----:B--2---:R-:W-:Y:S05]  /*7d70*/  @!P0 BRA `(.L_x_154) ;  /* 0xfffffffc00f08947 */ /* 0x004fea000383ffff */
[----:B------:R-:W-:Y:S05]  /*7d80*/  BRA `(.L_x_155) ;  /* 0xffffffb000dc7947 */ /* 0x000fea000383ffff */
.L_x_57:
[----:B------:R-:W-:-:S07]  /*7d90*/  MOV R0, UR5 ;  /* 0x0000000500007c02 */ /* 0x000fce0008000f00 */
.L_x_156:
[----:B-1----:R1:W2:Y:S02]  /*7da0*/  SYNCS.PHASECHK.TRANS64.TRYWAIT P0, [R0+URZ], R3 ;  /* 0x00000003000075a7 */ /* 0x0022a400080011ff */
[----:B--2---:R-:W-:Y:S05]  /*7db0*/  @!P0 NANOSLEEP.SYNCS 0x989680 ;  /* 0x009896800000895d */ /* 0x004fea0003900000 */
[----:B------:R-:W2:Y:S02]  /*7dc0*/  @!P0 SYNCS.PHASECHK.TRANS64 P0, [R0+URZ], R3 ;  /* 0x00000003000085a7 */ /* 0x000ea400080010ff */
[----:B--2---:R-:W-:Y:S05]  /*7dd0*/  @!P0 BRA `(.L_x_156) ;  /* 0xfffffffc00f08947 */ /* 0x004fea000383ffff */
[----:B------:R-:W-:Y:S05]  /*7de0*/  BRA `(.L_x_157) ;  /* 0xffffffb000e87947 */ /* 0x000fea000383ffff */
.L_x_58:
[----:B------:R-:W-:-:S07]  /*7df0*/  MOV R0, UR5 ;  /* 0x0000000500007c02 */ /* 0x000fce0008000f00 */
.L_x_158:
[----:B-1----:R1:W2:Y:S02]  /*7e00*/  SYNCS.PHASECHK.TRANS64.TRYWAIT P0, [R0+URZ], R3 ;  /* 0x00000003000075a7 */ /* 0x0022a400080011ff */
[----:B--2---:R-:W-:Y:S05]  /*7e10*/  @!P0 NANOSLEEP.SYNCS 0x989680 ;  /* 0x009896800000895d */ /* 0x004fea0003900000 */
[----:B------:R-:W2:Y:S02]  /*7e20*/  @!P0 SYNCS.PHASECHK.TRANS64 P0, [R0+URZ], R3 ;  /* 0x00000003000085a7 */ /* 0x000ea400080010ff */
[----:B--2---:R-:W-:Y:S05]  /*7e30*/  @!P0 BRA `(.L_x_158) ;  /* 0xfffffffc00f08947 */ /* 0x004fea000383ffff */
[----:B------:R-:W-:Y:S05]  /*7e40*/  BRA `(.L_x_159) ;  /* 0xffffffb000f47947 */ /* 0x000fea000383ffff */
.L_x_59:
[----:B------:R-:W-:-:S07]  /*7e50*/  MOV R0, UR5 ;  /* 0x0000000500007c02 */ /* 0x000fce0008000f00 */
.L_x_160:
[----:B-1----:R1:W2:Y:S02]  /*7e60*/  SYNCS.PHASECHK.TRANS64.TRYWAIT P0, [R0+URZ], R3 ;  /* 0x00000003000075a7 */ /* 0x0022a400080011ff */
[----:B--2---:R-:W-:Y:S05]  /*7e70*/  @!P0 NANOSLEEP.SYNCS 0x989680 ;  /* 0x009896800000895d */ /* 0x004fea0003900000 */
[----:B------:R-:W2:Y:S02]  /*7e80*/  @!P0 SYNCS.PHASECHK.TRANS64 P0, [R0+URZ], R3 ;  /* 0x00000003000085a7 */ /* 0x000ea400080010ff */
[----:B--2---:R-:W-:Y:S05]  /*7e90*/  @!P0 BRA `(.L_x_160) ;  /* 0xfffffffc00f08947 */ /* 0x004fea000383ffff */
[----:B------:R-:W-:Y:S05]  /*7ea0*/  BRA `(.L_x_161) ;  /* 0xffffffb400007947 */ /* 0x000fea000383ffff */
.L_x_60:
[----:B------:R-:W-:-:S07]  /*7eb0*/  MOV R0, UR5 ;  /* 0x0000000500007c02 */ /* 0x000fce0008000f00 */
.L_x_162:
[----:B-1----:R1:W2:Y:S02]  /*7ec0*/  SYNCS.PHASECHK.TRANS64.TRYWAIT P0, [R0+URZ], R3 ;  /* 0x00000003000075a7 */ /* 0x0022a400080011ff */
[----:B--2---:R-:W-:Y:S05]  /*7ed0*/  @!P0 NANOSLEEP.SYNCS 0x989680 ;  /* 0x009896800000895d */ /* 0x004fea0003900000 */
[----:B------:R-:W2:Y:S02]  /*7ee0*/  @!P0 SYNCS.PHASECHK.TRANS64 P0, [R0+URZ], R3 ;  /* 0x00000003000085a7 */ /* 0x000ea400080010ff */
[----:B--2---:R-:W-:Y:S05]  /*7ef0*/  @!P0 BRA `(.L_x_162) ;  /* 0xfffffffc00f08947 */ /* 0x004fea000383ffff */
[----:B------:R-:W-:Y:S05]  /*7f00*/  BRA `(.L_x_163) ;  /* 0xffffffb4000c7947 */ /* 0x000fea000383ffff */
.L_x_61:
[----:B------:R-:W-:-:S07]  /*7f10*/  MOV R0, UR5 ;  /* 0x0000000500007c02 */ /* 0x000fce0008000f00 */
.L_x_164:
[----:B-1----:R1:W2:Y:S02]  /*7f20*/  SYNCS.PHASECHK.TRANS64.TRYWAIT P0, [R0+URZ], R3 ;  /* 0x00000003000075a7 */ /* 0x0022a400080011ff */
[----:B--2---:R-:W-:Y:S05]  /*7f30*/  @!P0 NANOSLEEP.SYNCS 0x989680 ;  /* 0x009896800000895d */ /* 0x004fea0003900000 */
[----:B------:R-:W2:Y:S02]  /*7f40*/  @!P0 SYNCS.PHASECHK.TRANS64 P0, [R0+URZ], R3 ;  /* 0x00000003000085a7 */ /* 0x000ea400080010ff */
[----:B--2---:R-:W-:Y:S05]  /*7f50*/  @!P0 BRA `(.L_x_164) ;  /* 0xfffffffc00f08947 */ /* 0x004fea000383ffff */
[----:B------:R-:W-:Y:S05]  /*7f60*/  BRA `(.L_x_165) ;  /* 0xffffffb400187947 */ /* 0x000fea000383ffff */
.L_x_62:
[----:B------:R-:W-:-:S07]  /*7f70*/  MOV R0, UR5 ;  /* 0x0000000500007c02 */ /* 0x000fce0008000f00 */
.L_x_166:
[----:B-1----:R1:W2:Y:S02]  /*7f80*/  SYNCS.PHASECHK.TRANS64.TRYWAIT P0, [R0+URZ], R3 ;  /* 0x00000003000075a7 */ /* 0x0022a400080011ff */
[----:B--2---:R-:W-:Y:S05]  /*7f90*/  @!P0 NANOSLEEP.SYNCS 0x989680 ;  /* 0x009896800000895d */ /* 0x004fea0003900000 */
[----:B------:R-:W2:Y:S02]  /*7fa0*/  @!P0 SYNCS.PHASECHK.TRANS64 P0, [R0+URZ], R3 ;  /* 0x00000003000085a7 */ /* 0x000ea400080010ff */
[----:B--2---:R-:W-:Y:S05]  /*7fb0*/  @!P0 BRA `(.L_x_166) ;  /* 0xfffffffc00f08947 */ /* 0x004fea000383ffff */
[----:B------:R-:W-:Y:S05]  /*7fc0*/  BRA `(.L_x_167) ;  /* 0xffffffb400247947 */ /* 0x000fea000383ffff */
.L_x_63:
[----:B------:R-:W-:-:S07]  /*7fd0*/  MOV R0, UR5 ;  /* 0x0000000500007c02 */ /* 0x000fce0008000f00 */
.L_x_168:
[----:B-1----:R1:W2:Y:S02]  /*7fe0*/  SYNCS.PHASECHK.TRANS64.TRYWAIT P0, [R0+URZ], R3 ;  /* 0x00000003000075a7 */ /* 0x0022a400080011ff */
[----:B--2---:R-:W-:Y:S05]  /*7ff0*/  @!P0 NANOSLEEP.SYNCS 0x989680 ;  /* 0x009896800000895d */ /* 0x004fea0003900000 */
[----:B------:R-:W2:Y:S02]  /*8000*/  @!P0 SYNCS.PHASECHK.TRANS64 P0, [R0+URZ], R3 ;  /* 0x00000003000085a7 */ /* 0x000ea400080010ff */
[----:B--2---:R-:W-:Y:S05]  /*8010*/  @!P0 BRA `(.L_x_168) ;  /* 0xfffffffc00f08947 */ /* 0x004fea000383ffff */
[----:B------:R-:W-:Y:S05]  /*8020*/  BRA `(.L_x_169) ;  /* 0xffffffb400307947 */ /* 0x000fea000383ffff */
.L_x_64:
[----:B------:R-:W-:-:S07]  /*8030*/  MOV R0, UR5 ;  /* 0x0000000500007c02 */ /* 0x000fce0008000f00 */
.L_x_170:
[----:B-1----:R1:W2:Y:S02]  /*8040*/  SYNCS.PHASECHK.TRANS64.TRYWAIT P0, [R0+URZ], R3 ;  /* 0x00000003000075a7 */ /* 0x0022a400080011ff */
[----:B--2---:R-:W-:Y:S05]  /*8050*/  @!P0 NANOSLEEP.SYNCS 0x989680 ;  /* 0x009896800000895d */ /* 0x004fea0003900000 */
[----:B------:R-:W2:Y:S02]  /*8060*/  @!P0 SYNCS.PHASECHK.TRANS64 P0, [R0+URZ], R3 ;  /* 0x00000003000085a7 */ /* 0x000ea400080010ff */
[----:B--2---:R-:W-:Y:S05]  /*8070*/  @!P0 BRA `(.L_x_170) ;  /* 0xfffffffc00f08947 */ /* 0x004fea000383ffff */
[----:B------:R-:W-:Y:S05]  /*8080*/  BRA `(.L_x_171) ;  /* 0xffffffb4003c7947 */ /* 0x000fea000383ffff */
.L_x_65:
[----:B------:R-:W-:-:S07]  /*8090*/  MOV R0, UR5 ;  /* 0x0000000500007c02 */ /* 0x000fce0008000f00 */
.L_x_172:
[----:B-1----:R1:W2:Y:S02]  /*80a0*/  SYNCS.PHASECHK.TRANS64.TRYWAIT P0, [R0+URZ], R3 ;  /* 0x00000003000075a7 */ /* 0x0022a400080011ff */
[----:B--2---:R-:W-:Y:S05]  /*80b0*/  @!P0 NANOSLEEP.SYNCS 0x989680 ;  /* 0x009896800000895d */ /* 0x004fea0003900000 */
[----:B------:R-:W2:Y:S02]  /*80c0*/  @!P0 SYNCS.PHASECHK.TRANS64 P0, [R0+URZ], R3 ;  /* 0x00000003000085a7 */ /* 0x000ea400080010ff */
[----:B--2---:R-:W-:Y:S05]  /*80d0*/  @!P0 BRA `(.L_x_172) ;  /* 0xfffffffc00f08947 */ /* 0x004fea000383ffff */
[----:B------:R-:W-:Y:S05]  /*80e0*/  BRA `(.L_x_173) ;  /* 0xffffffb400487947 */ /* 0x000fea000383ffff */
.L_x_66:
[----:B------:R-:W-:-:S07]  /*80f0*/  MOV R0, UR5 ;  /* 0x0000000500007c02 */ /* 0x000fce0008000f00 */
.L_x_174:
[----:B-1----:R1:W2:Y:S02]  /*8100*/  SYNCS.PHASECHK.TRANS64.TRYWAIT P0, [R0+URZ], R3 ;  /* 0x00000003000075a7 */ /* 0x0022a400080011ff */
[----:B--2---:R-:W-:Y:S05]  /*8110*/  @!P0 NANOSLEEP.SYNCS 0x989680 ;  /* 0x009896800000895d */ /* 0x004fea0003900000 */
[----:B------:R-:W2:Y:S02]  /*8120*/  @!P0 SYNCS.PHASECHK.TRANS64 P0, [R0+URZ], R3 ;  /* 0x00000003000085a7 */ /* 0x000ea400080010ff */
[----:B--2---:R-:W-:Y:S05]  /*8130*/  @!P0 BRA `(.L_x_174) ;  /* 0xfffffffc00f08947 */ /* 0x004fea000383ffff */
[----:B------:R-:W-:Y:S05]  /*8140*/  BRA `(.L_x_175) ;  /* 0xffffffb400547947 */ /* 0x000fea000383ffff */
.L_x_67:
[----:B------:R-:W-:-:S07]  /*8150*/  MOV R0, UR5 ;  /* 0x0000000500007c02 */ /* 0x000fce0008000f00 */
.L_x_176:
[----:B-1----:R1:W2:Y:S02]  /*8160*/  SYNCS.PHASECHK.TRANS64.TRYWAIT P0, [R0+URZ], R3 ;  /* 0x00000003000075a7 */ /* 0x0022a400080011ff */
[----:B--2---:R-:W-:Y:S05]  /*8170*/  @!P0 NANOSLEEP.SYNCS 0x989680 ;  /* 0x009896800000895d */ /* 0x004fea0003900000 */
[----:B------:R-:W2:Y:S02]  /*8180*/  @!P0 SYNCS.PHASECHK.TRANS64 P0, [R0+URZ], R3 ;  /* 0x00000003000085a7 */ /* 0x000ea400080010ff */
[----:B--2---:R-:W-:Y:S05]  /*8190*/  @!P0 BRA `(.L_x_176) ;  /* 0xfffffffc00f08947 */ /* 0x004fea000383ffff */
[----:B------:R-:W-:Y:S05]  /*81a0*/  BRA `(.L_x_177) ;  /* 0xffffffb400607947 */ /* 0x000fea000383ffff */
.L_x_68:
[----:B------:R-:W-:-:S07]  /*81b0*/  MOV R0, UR5 ;  /* 0x0000000500007c02 */ /* 0x000fce0008000f00 */
.L_x_178:
[----:B-1----:R1:W2:Y:S02]  /*81c0*/  SYNCS.PHASECHK.TRANS64.TRYWAIT P0, [R0+URZ], R3 ;  /* 0x00000003000075a7 */ /* 0x0022a400080011ff */
[----:B--2---:R-:W-:Y:S05]  /*81d0*/  @!P0 NANOSLEEP.SYNCS 0x989680 ;  /* 0x009896800000895d */ /* 0x004fea0003900000 */
[----:B------:R-:W2:Y:S02]  /*81e0*/  @!P0 SYNCS.PHASECHK.TRANS64 P0, [R0+URZ], R3 ;  /* 0x00000003000085a7 */ /* 0x000ea400080010ff */
[----:B--2---:R-:W-:Y:S05]  /*81f0*/  @!P0 BRA `(.L_x_178) ;  /* 0xfffffffc00f08947 */ /* 0x004fea000383ffff */
[----:B------:R-:W-:Y:S05]  /*8200*/  BRA `(.L_x_179) ;  /* 0xffffffb4006c7947 */ /* 0x000fea000383ffff */
.L_x_69:
[----:B------:R-:W-:-:S07]  /*8210*/  MOV R0, UR5 ;  /* 0x0000000500007c02 */ /* 0x000fce0008000f00 */
.L_x_180:
[----:B-1----:R1:W2:Y:S02]  /*8220*/  SYNCS.PHASECHK.TRANS64.TRYWAIT P0, [R0+URZ], R3 ;  /* 0x00000003000075a7 */ /* 0x0022a400080011ff */
[----:B--2---:R-:W-:Y:S05]  /*8230*/  @!P0 NANOSLEEP.SYNCS 0x989680 ;  /* 0x009896800000895d */ /* 0x004fea0003900000 */
[----:B------:R-:W2:Y:S02]  /*8240*/  @!P0 SYNCS.PHASECHK.TRANS64 P0, [R0+URZ], R3 ;  /* 0x00000003000085a7 */ /* 0x000ea400080010ff */
[----:B--2---:R-:W-:Y:S05]  /*8250*/  @!P0 BRA `(.L_x_180) ;  /* 0xfffffffc00f08947 */ /* 0x004fea000383ffff */
[----:B------:R-:W-:Y:S05]  /*8260*/  BRA `(.L_x_181) ;  /* 0xffffffb400787947 */ /* 0x000fea000383ffff */
.L_x_72:
[----:B-1----:R1:W2:Y:S02]  /*8270*/  SYNCS.PHASECHK.TRANS64.TRYWAIT P0, [R2+URZ+0x230], R4 ;  /* 0x00023004020075a7 */ /* 0x0022a400080011ff */
[----:B--2---:R-:W-:Y:S05]  /*8280*/  @!P0 NANOSLEEP.SYNCS 0x989680 ;  /* 0x009896800000895d */ /* 0x004fea0003900000 */
[----:B------:R-:W2:Y:S02]  /*8290*/  @!P0 SYNCS.PHASECHK.TRANS64 P0, [R2+URZ+0x230], R4 ;  /* 0x00023004020085a7 */ /* 0x000ea400080010ff */
[----:B--2---:R-:W-:Y:S05]  /*82a0*/  @!P0 BRA `(.L_x_72) ;  /* 0xfffffffc00f08947 */ /* 0x004fea000383ffff */
[----:B------:R-:W-:Y:S05]  /*82b0*/  BRA `(.L_x_182) ;  /* 0xffffffb400d47947 */ /* 0x000fea000383ffff */
.L_x_73:
[----:B------:R-:W-:-:S07]  /*82c0*/  MOV R2, UR4 ;  /* 0x0000000400027c02 */ /* 0x000fce0008000f00 */
.L_x_183:
[----:B-1----:R1:W2:Y:S02]  /*82d0*/  SYNCS.PHASECHK.TRANS64.TRYWAIT P0, [R2+URZ+0x1e0], R5 ;  /* 0x0001e005020075a7 */ /* 0x0022a400080011ff */
[----:B--2---:R-:W-:Y:S05]  /*82e0*/  @!P0 NANOSLEEP.SYNCS 0x989680 ;  /* 0x009896800000895d */ /* 0x004fea0003900000 */
[----:B------:R-:W2:Y:S02]  /*82f0*/  @!P0 SYNCS.PHASECHK.TRANS64 P0, [R2+URZ+0x1e0], R5 ;  /* 0x0001e005020085a7 */ /* 0x000ea400080010ff */
[----:B--2---:R-:W-:Y:S05]  /*8300*/  @!P0 BRA `(.L_x_183) ;  /* 0xfffffffc00f08947 */ /* 0x004fea000383ffff */
[----:B------:R-:W-:Y:S05]  /*8310*/  BRA `(.L_x_184) ;  /* 0xffffffb400e47947 */ /* 0x000fea000383ffff */
.L_x_74:
[----:B-1----:R1:W2:Y:S02]  /*8320*/  SYNCS.PHASECHK.TRANS64.TRYWAIT P1, [R2+URZ+0x1d0], R4 ;  /* 0x0001d004020075a7 */ /* 0x0022a400080211ff */
[----:B--2---:R-:W-:Y:S05]  /*8330*/  @!P1 NANOSLEEP.SYNCS 0x989680 ;  /* 0x009896800000995d */ /* 0x004fea0003900000 */
[----:B------:R-:W2:Y:S02]  /*8340*/  @!P1 SYNCS.PHASECHK.TRANS64 P1, [R2+URZ+0x1d0], R4 ;  /* 0x0001d004020095a7 */ /* 0x000ea400080210ff */
[----:B--2---:R-:W-:Y:S05]  /*8350*/  @!P1 BRA `(.L_x_74) ;  /* 0xfffffffc00f09947 */ /* 0x004fea000383ffff */
[----:B------:R-:W-:Y:S05]  /*8360*/  BRA `(.L_x_185) ;  /* 0xffffffb800147947 */ /* 0x000fea000383ffff */
.L_x_77:
[----:B------:R-:W-:-:S07]  /*8370*/  MOV R0, UR4 ;  /* 0x0000000400007c02 */ /* 0x000fce0008000f00 */
.L_x_186:
[----:B-1----:R1:W2:Y:S02]  /*8380*/  SYNCS.PHASECHK.TRANS64.TRYWAIT P0, [R0+URZ+0x1e0], R2 ;  /* 0x0001e002000075a7 */ /* 0x0022a400080011ff */
[----:B--2---:R-:W-:Y:S05]  /*8390*/  @!P0 NANOSLEEP.SYNCS 0x989680 ;  /* 0x009896800000895d */ /* 0x004fea0003900000 */
[----:B------:R-:W2:Y:S02]  /*83a0*/  @!P0 SYNCS.PHASECHK.TRANS64 P0, [R0+URZ+0x1e0], R2 ;  /* 0x0001e002000085a7 */ /* 0x000ea400080010ff */
[----:B--2---:R-:W-:Y:S05]  /*83b0*/  @!P0 BRA `(.L_x_186) ;  /* 0xfffffffc00f08947 */ /* 0x004fea000383ffff */
[----:B------:R-:W-:Y:S05]  /*83c0*/  BRA `(.L_x_76) ;  /* 0xffffffb800687947 */ /* 0x000fea000383ffff */
.L_x_84:
[----:B-1----:R1:W2:Y:S02]  /*83d0*/  SYNCS.PHASECHK.TRANS64.TRYWAIT P1, [R0+URZ+0x1d0], R2 ;  /* 0x0001d002000075a7 */ /* 0x0022a400080211ff */
[----:B--2---:R-:W-:Y:S05]  /*83e0*/  @!P1 NANOSLEEP.SYNCS 0x989680 ;  /* 0x009896800000995d */ /* 0x004fea0003900000 */
[----:B------:R-:W2:Y:S02]  /*83f0*/  @!P1 SYNCS.PHASECHK.TRANS64 P1, [R0+URZ+0x1d0], R2 ;  /* 0x0001d002000095a7 */ /* 0x000ea400080210ff */
[----:B--2---:R-:W-:Y:S05]  /*8400*/  @!P1 BRA `(.L_x_84) ;  /* 0xfffffffc00f09947 */ /* 0x004fea000383ffff */
[----:B------:R-:W-:Y:S05]  /*8410*/  BRA `(.L_x_187) ;  /* 0xffffffbc00cc7947 */ /* 0x000fea000383ffff */
.L_x_85:
[----:B------:R-:W-:-:S07]  /*8420*/  MOV R2, UR23 ;  /* 0x0000001700027c02 */ /* 0x000fce0008000f00 */
.L_x_188:
[----:B-1----:R1:W2:Y:S02]  /*8430*/  SYNCS.PHASECHK.TRANS64.TRYWAIT P0, [R2+URZ+0x210], R0 ;  /* 0x00021000020075a7 */ /* 0x0022a400080011ff */
[----:B--2---:R-:W-:Y:S05]  /*8440*/  @!P0 NANOSLEEP.SYNCS 0x989680 ;  /* 0x009896800000895d */ /* 0x004fea0003900000 */
[----:B------:R-:W2:Y:S02]  /*8450*/  @!P0 SYNCS.PHASECHK.TRANS64 P0, [R2+URZ+0x210], R0 ;  /* 0x00021000020085a7 */ /* 0x000ea400080010ff */
[----:B--2---:R-:W-:Y:S05]  /*8460*/  @!P0 BRA `(.L_x_188) ;  /* 0xfffffffc00f08947 */ /* 0x004fea000383ffff */
[----:B------:R-:W-:Y:S05]  /*8470*/  BRA `(.L_x_189) ;  /* 0xffffffc0001c7947 */ /* 0x000fea000383ffff */
.L_x_88:
[----:B------:R-:W-:Y:S07]  /*8480*/  MOV R0, UR5 ;  /* 0x0000000500007c02 */ /* 0x000fee0008000f00 */
.L_x_190:
[----:B-1----:R1:W2:Y:S02]  /*8490*/  SYNCS.PHASECHK.TRANS64.TRYWAIT P0, [R0+URZ], R2 ;  /* 0x00000002000075a7 */ /* 0x0022a400080011ff */
[----:B--2---:R-:W-:Y:S05]  /*84a0*/  @!P0 NANOSLEEP.SYNCS 0x989680 ;  /* 0x009896800000895d */ /* 0x004fea0003900000 */
[----:B------:R-:W2:Y:S02]  /*84b0*/  @!P0 SYNCS.PHASECHK.TRANS64 P0, [R0+URZ], R2 ;  /* 0x00000002000085a7 */ /* 0x000ea400080010ff */
[----:B--2---:R-:W-:Y:S05]  /*84c0*/  @!P0 BRA `(.L_x_190) ;  /* 0xfffffffc00f08947 */ /* 0x004fea000383ffff */
[----:B------:R-:W-:Y:S05]  /*84d0*/  BRA `(.L_x_87) ;  /* 0xffffffc000387947 */ /* 0x000fea000383ffff */
.L_x_91:
[----:B------:R-:W-:-:S07]  /*84e0*/  MOV R0, UR4 ;  /* 0x0000000400007c02 */ /* 0x000fce0008000f00 */
.L_x_191:
[----:B--2---:R2:W4:Y:S02]  /*84f0*/  SYNCS.PHASECHK.TRANS64.TRYWAIT P0, [R0+URZ], R2 ;  /* 0x00000002000075a7 */ /* 0x00452400080011ff */
[----:B----4-:R-:W-:Y:S05]  /*8500*/  @!P0 NANOSLEEP.SYNCS 0x989680 ;  /* 0x009896800000895d */ /* 0x010fea0003900000 */
[----:B------:R-:W4:Y:S02]  /*8510*/  @!P0 SYNCS.PHASECHK.TRANS64 P0, [R0+URZ], R2 ;  /* 0x00000002000085a7 */ /* 0x000f2400080010ff */
[----:B----4-:R-:W-:Y:S05]  /*8520*/  @!P0 BRA `(.L_x_191) ;  /* 0xfffffffc00f08947 */ /* 0x010fea000383ffff */
[----:B------:R-:W-:Y:S05]  /*8530*/  BRA `(.L_x_192) ;  /* 0xffffffc000ec7947 */ /* 0x000fea000383ffff */
.L_x_92:
[----:B------:R-:W-:-:S07]  /*8540*/  MOV R0, UR5 ;  /* 0x0000000500007c02 */ /* 0x000fce0008000f00 */
.L_x_193:
[----:B-1----:R1:W2:Y:S02]  /*8550*/  SYNCS.PHASECHK.TRANS64.TRYWAIT P0, [R0+URZ], R3 ;  /* 0x00000003000075a7 */ /* 0x0022a400080011ff */
[----:B--2---:R-:W-:Y:S05]  /*8560*/  @!P0 NANOSLEEP.SYNCS 0x989680 ;  /* 0x009896800000895d */ /* 0x004fea0003900000 */
[----:B------:R-:W2:Y:S02]  /*8570*/  @!P0 SYNCS.PHASECHK.TRANS64 P0, [R0+URZ], R3 ;  /* 0x00000003000085a7 */ /* 0x000ea400080010ff */
[----:B--2---:R-:W-:Y:S05]  /*8580*/  @!P0 BRA `(.L_x_193) ;  /* 0xfffffffc00f08947 */ /* 0x004fea000383ffff */
[----:B------:R-:W-:Y:S05]  /*8590*/  BRA `(.L_x_194) ;  /* 0xffffffc000f87947 */ /* 0x000fea000383ffff */
.L_x_93:
[----:B------:R-:W-:-:S07]  /*85a0*/  MOV R0, UR5 ;  /* 0x0000000500007c02 */ /* 0x000fce0008000f00 */
.L_x_195:
[----:B-1----:R1:W2:Y:S02]  /*85b0*/  SYNCS.PHASECHK.TRANS64.TRYWAIT P0, [R0+URZ], R3 ;  /* 0x00000003000075a7 */ /* 0x0022a400080011ff */
[----:B--2---:R-:W-:Y:S05]  /*85c0*/  @!P0 NANOSLEEP.SYNCS 0x989680 ;  /* 0x009896800000895d */ /* 0x004fea0003900000 */
[----:B------:R-:W2:Y:S02]  /*85d0*/  @!P0 SYNCS.PHASECHK.TRANS64 P0, [R0+URZ], R3 ;  /* 0x00000003000085a7 */ /* 0x000ea400080010ff */
[----:B--2---:R-:W-:Y:S05]  /*85e0*/  @!P0 BRA `(.L_x_195) ;  /* 0xfffffffc00f08947 */ /* 0x004fea000383ffff */
[----:B------:R-:W-:Y:S05]  /*85f0*/  BRA `(.L_x_196) ;  /* 0xffffffc400047947 */ /* 0x000fea000383ffff */
.L_x_94:
[----:B-1----:R-:W-:-:S07]  /*8600*/  MOV R0, UR4 ;  /* 0x0000000400007c02 */ /* 0x002fce0008000f00 */
.L_x_197:
[----:B-1----:R1:W2:Y:S02]  /*8610*/  SYNCS.PHASECHK.TRANS64.TRYWAIT P0, [R0+URZ], R2 ;  /* 0x00000002000075a7 */ /* 0x0022a400080011ff */
[----:B--2---:R-:W-:Y:S05]  /*8620*/  @!P0 NANOSLEEP.SYNCS 0x989680 ;  /* 0x009896800000895d */ /* 0x004fea0003900000 */
[----:B------:R-:W2:Y:S02]  /*8630*/  @!P0 SYNCS.PHASECHK.TRANS64 P0, [R0+URZ], R2 ;  /* 0x00000002000085a7 */ /* 0x000ea400080010ff */
[----:B--2---:R-:W-:Y:S05]  /*8640*/  @!P0 BRA `(.L_x_197) ;  /* 0xfffffffc00f08947 */ /* 0x004fea000383ffff */
[----:B------:R-:W-:Y:S05]  /*8650*/  BRA `(.L_x_198) ;  /* 0xffffffc400107947 */ /* 0x000fea000383ffff */
.L_x_99:
[----:B--2---:R2:W3:Y:S02]  /*8660*/  SYNCS.PHASECHK.TRANS64.TRYWAIT P0, [R7+URZ+0x1d0], R0 ;  /* 0x0001d000070075a7 */ /* 0x0044e400080011ff */
[----:B---3--:R-:W-:Y:S05]  /*8670*/  @!P0 NANOSLEEP.SYNCS 0x989680 ;  /* 0x009896800000895d */ /* 0x008fea0003900000 */
[----:B------:R-:W3:Y:S02]  /*8680*/  @!P0 SYNCS.PHASECHK.TRANS64 P0, [R7+URZ+0x1d0], R0 ;  /* 0x0001d000070085a7 */ /* 0x000ee400080010ff */
[----:B---3--:R-:W-:Y:S05]  /*8690*/  @!P0 BRA `(.L_x_99) ;  /* 0xfffffffc00f08947 */ /* 0x008fea000383ffff */
[----:B------:R-:W-:Y:S05]  /*86a0*/  BRA `(.L_x_199) ;  /* 0xffffffc800247947 */ /* 0x000fea000383ffff */
.L_x_102:
[----:B-1----:R-:W-:Y:S07]  /*86b0*/  MOV R0, UR17 ;  /* 0x0000001100007c02 */ /* 0x002fee0008000f00 */
.L_x_200:
[----:B-1----:R1:W2:Y:S02]  /*86c0*/  SYNCS.PHASECHK.TRANS64.TRYWAIT P2, [R0+URZ+0x1c8], R7 ;  /* 0x0001c807000075a7 */ /* 0x0022a400080411ff */
[----:B--2---:R-:W-:Y:S05]  /*86d0*/  @!P2 NANOSLEEP.SYNCS 0x989680 ;  /* 0x009896800000a95d */ /* 0x004fea0003900000 */
[----:B------:R-:W2:Y:S02]  /*86e0*/  @!P2 SYNCS.PHASECHK.TRANS64 P2, [R0+URZ+0x1c8], R7 ;  /* 0x0001c8070000a5a7 */ /* 0x000ea400080410ff */
[----:B--2---:R-:W-:Y:S05]  /*86f0*/  @!P2 BRA `(.L_x_200) ;  /* 0xfffffffc00f0a947 */ /* 0x004fea000383ffff */
[----:B------:R-:W-:Y:S05]  /*8700*/  BRA `(.L_x_101) ;  /* 0xffffffcc00847947 */ /* 0x000fea000383ffff */
.L_x_105:
[----:B-1----:R-:W-:Y:S07]  /*8710*/  MOV R0, UR17 ;  /* 0x0000001100007c02 */ /* 0x002fee0008000f00 */
.L_x_201:
[----:B-1----:R1:W2:Y:S02]  /*8720*/  SYNCS.PHASECHK.TRANS64.TRYWAIT P0, [R0+URZ+0x1b8], R6 ;  /* 0x0001b806000075a7 */ /* 0x0022a400080011ff */
[----:B--2---:R-:W-:Y:S05]  /*8730*/  @!P0 NANOSLEEP.SYNCS 0x989680 ;  /* 0x009896800000895d */ /* 0x004fea0003900000 */
[----:B------:R-:W2:Y:S02]  /*8740*/  @!P0 SYNCS.PHASECHK.TRANS64 P0, [R0+URZ+0x1b8], R6 ;  /* 0x0001b806000085a7 */ /* 0x000ea400080010ff */
[----:B--2---:R-:W-:Y:S05]  /*8750*/  @!P0 BRA `(.L_x_201) ;  /* 0xfffffffc00f08947 */ /* 0x004fea000383ffff */
[----:B------:R-:W-:Y:S05]  /*8760*/  BRA `(.L_x_202) ;  /* 0xffffffcc00d47947 */ /* 0x000fea000383ffff */
.L_x_108:
[----:B---3--:R3:W1:Y:S02]  /*8770*/  SYNCS.PHASECHK.TRANS64.TRYWAIT P0, [R3+URZ+0x1d0], R0 ;  /* 0x0001d000030075a7 */ /* 0x00866400080011ff */
[----:B-1----:R-:W-:Y:S05]  /*8780*/  @!P0 NANOSLEEP.SYNCS 0x989680 ;  /* 0x009896800000895d */ /* 0x002fea0003900000 */
[----:B------:R-:W1:Y:S02]  /*8790*/  @!P0 SYNCS.PHASECHK.TRANS64 P0, [R3+URZ+0x1d0], R0 ;  /* 0x0001d000030085a7 */ /* 0x000e6400080010ff */
[----:B-1----:R-:W-:Y:S05]  /*87a0*/  @!P0 BRA `(.L_x_108) ;  /* 0xfffffffc00f08947 */ /* 0x002fea000383ffff */
[----:B------:R-:W-:Y:S05]  /*87b0*/  BRA `(.L_x_203) ;  /* 0xffffffd400207947 */ /* 0x000fea000383ffff */
.L_x_119:
[----:B-1----:R-:W-:Y:S04]  /*87c0*/  MOV R0, UR44 ;  /* 0x0000002c00007c02 */ /* 0x002fe80008000f00 */
[----:B------:R1:W2:Y:S03]  /*87d0*/  SYNCS.PHASECHK.TRANS64.TRYWAIT P1, [R0+URZ+0x1b0], R4 ;  /* 0x0001b004000075a7 */ /* 0x0002a600080211ff */
[----:B--2---:R-:W-:Y:S05]  /*87e0*/  @!P1 NANOSLEEP.SYNCS 0x989680 ;  /* 0x009896800000995d */ /* 0x004fea0003900000 */
[----:B------:R-:W2:Y:S02]  /*87f0*/  @!P1 SYNCS.PHASECHK.TRANS64 P1, [R0+URZ+0x1b0], R4 ;  /* 0x0001b004000095a7 */ /* 0x000ea400080210ff */
[----:B--2---:R-:W-:Y:S05]  /*8800*/  @!P1 BRA `(.L_x_119) ;  /* 0xfffffffc00ec9947 */ /* 0x004fea000383ffff */
[----:B------:R-:W-:Y:S05]  /*8810*/  BRA `(.L_x_118) ;  /* 0xffffffe000707947 */ /* 0x000fea000383ffff */
.L_x_121:
[----:B------:R1:W1:Y:S02]  /*8820*/  SYNCS.PHASECHK.TRANS64.TRYWAIT P1, [R22+URZ+0x1f0], R3 ;  /* 0x0001f003160075a7 */ /* 0x00026400080211ff */
[----:B-1----:R-:W-:Y:S05]  /*8830*/  @!P1 NANOSLEEP.SYNCS 0x989680 ;  /* 0x009896800000995d */ /* 0x002fea0003900000 */
[----:B------:R-:W1:Y:S02]  /*8840*/  @!P1 SYNCS.PHASECHK.TRANS64 P1, [R22+URZ+0x1f0], R3 ;  /* 0x0001f003160095a7 */ /* 0x000e6400080210ff */
[----:B-1----:R-:W-:Y:S05]  /*8850*/  @!P1 BRA `(.L_x_121) ;  /* 0xfffffffc00f09947 */ /* 0x002fea000383ffff */
[----:B------:R-:W-:Y:S05]  /*8860*/  BRA `(.L_x_120) ;  /* 0xffffffe000ac7947 */ /* 0x000fea000383ffff */
        .weak           $__internal_0_$__cuda_sm10x_tcgen05_guardrail_trap_col_being_dealloced_not_returned_by_alloc
        .type           $__internal_0_$__cuda_sm10x_tcgen05_guardrail_trap_col_being_dealloced_not_returned_by_alloc,@function
        .size           $__internal_0_$__cuda_sm10x_tcgen05_guardrail_trap_col_being_dealloced_not_returned_by_alloc,($__internal_1_$__cuda_sm10x_tcgen05_guardrail_trap_phase_invalid_during_alloc - $__internal_0_$__cuda_sm10x_tcgen05_guardrail_trap_col_being_dealloced_not_returned_by_alloc)
$__internal_0_$__cuda_sm10x_tcgen05_guardrail_trap_col_being_dealloced_not_returned_by_alloc:
[----:B------:R-:W-:Y:S05]  /*8870*/  BPT.TRAP 0x1 ;  /* 0x000000040000795c */ /* 0x000fea0000300000 */
[----:B------:R-:W-:-:S04]  /*8880*/  HFMA2 R3, -RZ, RZ, 0, 0 ;  /* 0x00000000ff037431 */ /* 0x000fc800000001ff */
[----:B------:R-:W-:Y:S05]  /*8890*/  RET.REL.NODEC R2 `(_ZN7cutlass13device_kernelINS_4gemm6kernel13GemmUniversalIN4cute5tupleIJiiiiEEENS1_10collective13CollectiveMmaINS1_35MainloopSm100TmaUmmaWarpSpecializedILi27ELi2ELi4ENS5_IJNS4_1CILi1EEENSA_ILi4EEESB_EEEEENS5_IJNSA_ILi64EEESF_SF_EEENS_12float_e5m2_tENS5_IJlSB_lEEESH_SI_NS4_8TiledMMAINS4_8MMA_AtomIJNS4_10MMA_TraitsINS4_19SM100_MMA_F8F6F4_SSEJSH_SH_fSF_SF_NS4_17integral_constantINS4_4UMMA5MajorELSP_0EEESQ_NSN_INSO_7ScaleInELSR_0EEESS_EEEEEENS4_6LayoutINS5_IJSB_SB_SB_EEENS5_IJNSA_ILi0EEESX_SX_EEEEENS5_IJNS4_10UnderscoreES10_S10_EEEEENS4_23SM90_TMA_LOAD_MULTICASTENS4_14ComposedLayoutINS4_7SwizzleILi2ELi4ELi3EEENS4_18smem_ptr_flag_bitsILi8EEENSV_INS5_IJNSA_ILi8EEESF_EEENS5_IJSF_SB_EEEEEEEvNS4_8identityENS4_13SM90_TMA_LOADES1D_vS1E_EENS_8epilogue10collective18CollectiveEpilogueINS1H_23Sm100TmaWarpSpecializedILi1ELi1ELi32ELb0ELb0EEEJSG_NS5_IJNSV_ISF_SB_EES1M_EEESH_SI_SH_SI_NS1H_6fusion15FusionCallbacksIS1L_NS1O_17LinearCombinationISH_fSH_fLNS_15FloatRoundStyleE2EEESG_S1N_JEEENS4_5SM1004TMEM4LOAD26SM100_TMEM_LOAD_16dp32b32xES1F_S1D_NS4_39AutoVectorizingCopyWithAssumedAlignmentILi128EEENS4_14SM90_TMA_STOREES1D_S1Z_S1Z_EEEvvEEEEvNT_6ParamsE) ;  /* 0xffffff7402d87950 */ /* 0x000fea0003c3ffff */
        .weak           $__internal_1_$__cuda_sm10x_tcgen05_guardrail_trap_phase_invalid_during_alloc
        .type           $__internal_1_$__cuda_sm10x_tcgen05_guardrail_trap_phase_invalid_during_alloc,@function
        .size           $__internal_1_$__cuda_sm10x_tcgen05_guardrail_trap_phase_invalid_during_alloc,($__internal_2_$__cuda_sm10x_tcgen05_guardrail_trap_unallocated_columns_being_dealloced - $__internal_1_$__cuda_sm10x_tcgen05_guardrail_trap_phase_invalid_during_alloc)
$__internal_1_$__cuda_sm10x_tcgen05_guardrail_trap_phase_invalid_during_alloc:
[----:B------:R-:W-:Y:S05]  /*88a0*/  BPT.TRAP 0x1 ;  /* 0x000000040000795c */ /* 0x000fea0000300000 */
[----:B------:R-:W-:-:S04]  /*88b0*/  MOV R5, 0x0 ;  /* 0x0000000000057802 */ /* 0x000fc80000000f00 */
[----:B------:R-:W-:Y:S05]  /*88c0*/  RET.REL.NODEC R4 `(_ZN7cutlass13device_kernelINS_4gemm6kernel13GemmUniversalIN4cute5tupleIJiiiiEEENS1_10collective13CollectiveMmaINS1_35MainloopSm100TmaUmmaWarpSpecializedILi27ELi2ELi4ENS5_IJNS4_1CILi1EEENSA_ILi4EEESB_EEEEENS5_IJNSA_ILi64EEESF_SF_EEENS_12float_e5m2_tENS5_IJlSB_lEEESH_SI_NS4_8TiledMMAINS4_8MMA_AtomIJNS4_10MMA_TraitsINS4_19SM100_MMA_F8F6F4_SSEJSH_SH_fSF_SF_NS4_17integral_constantINS4_4UMMA5MajorELSP_0EEESQ_NSN_INSO_7ScaleInELSR_0EEESS_EEEEEENS4_6LayoutINS5_IJSB_SB_SB_EEENS5_IJNSA_ILi0EEESX_SX_EEEEENS5_IJNS4_10UnderscoreES10_S10_EEEEENS4_23SM90_TMA_LOAD_MULTICASTENS4_14ComposedLayoutINS4_7SwizzleILi2ELi4ELi3EEENS4_18smem_ptr_flag_bitsILi8EEENSV_INS5_IJNSA_ILi8EEESF_EEENS5_IJSF_SB_EEEEEEEvNS4_8identityENS4_13SM90_TMA_LOADES1D_vS1E_EENS_8epilogue10collective18CollectiveEpilogueINS1H_23Sm100TmaWarpSpecializedILi1ELi1ELi32ELb0ELb0EEEJSG_NS5_IJNSV_ISF_SB_EES1M_EEESH_SI_SH_SI_NS1H_6fusion15FusionCallbacksIS1L_NS1O_17LinearCombinationISH_fSH_fLNS_15FloatRoundStyleE2EEESG_S1N_JEEENS4_5SM1004TMEM4LOAD26SM100_TMEM_LOAD_16dp32b32xES1F_S1D_NS4_39AutoVectorizingCopyWithAssumedAlignmentILi128EEENS4_14SM90_TMA_STOREES1D_S1Z_S1Z_EEEvvEEEEvNT_6ParamsE) ;  /* 0xffffff7404cc7950 */ /* 0x000fea0003c3ffff */
        .weak           $__internal_2_$__cuda_sm10x_tcgen05_guardrail_trap_unallocated_columns_being_dealloced
        .type           $__internal_2_$__cuda_sm10x_tcgen05_guardrail_trap_unallocated_columns_being_dealloced,@function
        .size           $__internal_2_$__cuda_sm10x_tcgen05_guardrail_trap_unallocated_columns_being_dealloced,(.L_x_205 - $__internal_2_$__cuda_sm10x_tcgen05_guardrail_trap_unallocated_columns_being_dealloced)
$__internal_2_$__cuda_sm10x_tcgen05_guardrail_trap_unallocated_columns_being_dealloced:
[----:B------:R-:W-:Y:S05]  /*88d0*/  BPT.TRAP 0x1 ;  /* 0x000000040000795c */ /* 0x000fea0000300000 */
[----:B------:R-:W-:-:S04]  /*88e0*/  HFMA2 R3, -RZ, RZ, 0, 0 ;  /* 0x00000000ff037431 */ /* 0x000fc800000001ff */
[----:B------:R-:W-:Y:S05]  /*88f0*/  RET.REL.NODEC R2 `(_ZN7cutlass13device_kernelINS_4gemm6kernel13GemmUniversalIN4cute5tupleIJiiiiEEENS1_10collective13CollectiveMmaINS1_35MainloopSm100TmaUmmaWarpSpecializedILi27ELi2ELi4ENS5_IJNS4_1CILi1EEENSA_ILi4EEESB_EEEEENS5_IJNSA_ILi64EEESF_SF_EEENS_12float_e5m2_tENS5_IJlSB_lEEESH_SI_NS4_8TiledMMAINS4_8MMA_AtomIJNS4_10MMA_TraitsINS4_19SM100_MMA_F8F6F4_SSEJSH_SH_fSF_SF_NS4_17integral_constantINS4_4UMMA5MajorELSP_0EEESQ_NSN_INSO_7ScaleInELSR_0EEESS_EEEEEENS4_6LayoutINS5_IJSB_SB_SB_EEENS5_IJNSA_ILi0EEESX_SX_EEEEENS5_IJNS4_10UnderscoreES10_S10_EEEEENS4_23SM90_TMA_LOAD_MULTICASTENS4_14ComposedLayoutINS4_7SwizzleILi2ELi4ELi3EEENS4_18smem_ptr_flag_bitsILi8EEENSV_INS5_IJNSA_ILi8EEESF_EEENS5_IJSF_SB_EEEEEEEvNS4_8identityENS4_13SM90_TMA_LOADES1D_vS1E_EENS_8epilogue10collective18CollectiveEpilogueINS1H_23Sm100TmaWarpSpecializedILi1ELi1ELi32ELb0ELb0EEEJSG_NS5_IJNSV_ISF_SB_EES1M_EEESH_SI_SH_SI_NS1H_6fusion15FusionCallbacksIS1L_NS1O_17LinearCombinationISH_fSH_fLNS_15FloatRoundStyleE2EEESG_S1N_JEEENS4_5SM1004TMEM4LOAD26SM100_TMEM_LOAD_16dp32b32xES1F_S1D_NS4_39AutoVectorizingCopyWithAssumedAlignmentILi128EEENS4_14SM90_TMA_STOREES1D_S1Z_S1Z_EEEvvEEEEvNT_6ParamsE) ;  /* 0xffffff7402c07950 */ /* 0x000fea0003c3ffff */
.L_x_204:
[----:B------:R-:W-:-:S00]  /*8900*/  BRA `(.L_x_204) ;  /* 0xfffffffc00fc7947 */ /* 0x000fc0000383ffff */
[----:B------:R-:W-:-:S00]  /*8910*/  NOP ;  /* 0x0000000000007918 */ /* 0x000fc00000000000 */
        /* <DEDUP_REMOVED lines=14> */
.L_x_205:


//--------------------- .nv.global.init           --------------------------
	.section	.nv.global.init,"aw",@progbits
.nv.global.init:
	.type		$str$27,@object
	.size		$str$27,($str$28 - $str$27)
$str$27:
        /*0000*/ 	.byte	0x28, 0x61, 0x64, 0x64, 0x72, 0x65, 0x73, 0x73, 0x20, 0x26, 0x20, 0x6d, 0x61, 0x73, 0x6b, 0x29
        /*0010*/ 	.byte	0x20, 0x3d, 0x3d, 0x20, 0x30, 0x00
	.type		$str$28,@object
	.size		$str$28,($str$26 - $str$28)
$str$28:
        /*0016*/ 	.byte	0x2f, 0x74, 0x6d, 0x70, 0x2f, 0x63, 0x75, 0x74, 0x6c, 0x61, 0x73, 0x73, 0x5f, 0x73, 0x77, 0x65
        /*0026*/ 	.byte	0x65, 0x70, 0x5f, 0x73, 0x72, 0x63, 0x2f, 0x69, 0x6e, 0x63, 0x6c, 0x75, 0x64, 0x65, 0x2f, 0x63
        /*0036*/ 	.byte	0x75, 0x74, 0x65, 0x2f, 0x70, 0x6f, 0x69, 0x6e, 0x74, 0x65, 0x72, 0x5f, 0x66, 0x6c, 0x61, 0x67
        /*0046*/ 	.byte	0x67, 0x65, 0x64, 0x2e, 0x68, 0x70, 0x70, 0x00
	.type		$str$26,@object
	.size		$str$26,($str$25 - $str$26)
$str$26:
        /*004e*/ 	.byte	0x2f, 0x74, 0x6d, 0x70, 0x2f, 0x63, 0x75, 0x74, 0x6c, 0x61, 0x73, 0x73, 0x5f, 0x73, 0x77, 0x65
        /*005e*/ 	.byte	0x65, 0x70, 0x5f, 0x73, 0x72, 0x63, 0x2f, 0x69, 0x6e, 0x63, 0x6c, 0x75, 0x64, 0x65, 0x2f, 0x63
        /*006e*/ 	.byte	0x75, 0x74, 0x65, 0x2f, 0x61, 0x74, 0x6f, 0x6d, 0x2f, 0x63, 0x6f, 0x70, 0x79, 0x5f, 0x74, 0x72
        /*007e*/ 	.byte	0x61, 0x69, 0x74, 0x73, 0x5f, 0x73, 0x6d, 0x31, 0x30, 0x30, 0x2e, 0x68, 0x70, 0x70, 0x00
	.type		$str$25,@object
	.size		$str$25,(__unnamed_1 - $str$25)
$str$25:
        /*008d*/ 	.byte	0x28, 0x28, 0x75, 0x69, 0x6e, 0x74, 0x33, 0x32, 0x5f, 0x74, 0x28, 0x74, 0x68, 0x72, 0x65, 0x61
        /*009d*/ 	.byte	0x64, 0x49, 0x64, 0x78, 0x2e, 0x78, 0x29, 0x20, 0x2f, 0x20, 0x33, 0x32, 0x29, 0x20, 0x25, 0x20
        /*00ad*/ 	.byte	0x34, 0x29, 0x20, 0x3d, 0x3d, 0x20, 0x28, 0x28, 0x28, 0x74, 0x6d, 0x65, 0x6d, 0x5f, 0x61, 0x64
        /*00bd*/ 	.byte	0x64, 0x72, 0x20, 0x3e, 0x3e, 0x20, 0x31, 0x36, 0x29, 0x20, 0x2f, 0x20, 0x33, 0x32, 0x29, 0x20
        /*00cd*/ 	.byte	0x25, 0x20, 0x34, 0x29, 0x00
	.type		__unnamed_1,@object
	.size		__unnamed_1,(__unnamed_2 - __unnamed_1)
__unnamed_1:
        /*00d2*/ 	.byte	0x61, 0x75, 0x74, 0x6f, 0x20, 0x63, 0x75, 0x74, 0x65, 0x3a, 0x3a, 0x61, 0x73, 0x5f, 0x70, 0x6f
        /* <DEDUP_REMOVED lines=24> */
        /*0262*/ 	.byte	0x3c, 0x34, 0x30, 0x39, 0x36, 0x3e, 0x3e, 0x3e, 0x3e, 0x5d, 0x00
	.type		__unnamed_2,@object
	.size		__unnamed_2,(.L_2 - __unnamed_2)
__unnamed_2:
        /* <DEDUP_REMOVED lines=40> */
        /*04ed*/ 	.byte	0x74, 0x65, 0x3a, 0x3a, 0x43, 0x3c, 0x30, 0x3e, 0x3e, 0x3e, 0x3e, 0x5d, 0x00
.L_2:


//--------------------- .nv.shared._ZN7cutlass13device_kernelINS_4gemm6kernel13GemmUniversalIN4cute5tupleIJiiiiEEENS1_10collective13CollectiveMmaINS1_35MainloopSm100TmaUmmaWarpSpecializedILi27ELi2ELi4ENS5_IJNS4_1CILi1EEENSA_ILi4EEESB_EEEEENS5_IJNSA_ILi64EEESF_SF_EEENS_12float_e5m2_tENS5_IJlSB_lEEESH_SI_NS4_8TiledMMAINS4_8MMA_AtomIJNS4_10MMA_TraitsINS4_19SM100_MMA_F8F6F4_SSEJSH_SH_fSF_SF_NS4_17integral_constantINS4_4UMMA5MajorELSP_0EEESQ_NSN_INSO_7ScaleInELSR_0EEESS_EEEEEENS4_6LayoutINS5_IJSB_SB_SB_EEENS5_IJNSA_ILi0EEESX_SX_EEEEENS5_IJNS4_10UnderscoreES10_S10_EEEEENS4_23SM90_TMA_LOAD_MULTICASTENS4_14ComposedLayoutINS4_7SwizzleILi2ELi4ELi3EEENS4_18smem_ptr_flag_bitsILi8EEENSV_INS5_IJNSA_ILi8EEESF_EEENS5_IJSF_SB_EEEEEEEvNS4_8identityENS4_13SM90_TMA_LOADES1D_vS1E_EENS_8epilogue10collective18CollectiveEpilogueINS1H_23Sm100TmaWarpSpecializedILi1ELi1ELi32ELb0ELb0EEEJSG_NS5_IJNSV_ISF_SB_EES1M_EEESH_SI_SH_SI_NS1H_6fusion15FusionCallbacksIS1L_NS1O_17LinearCombinationISH_fSH_fLNS_15FloatRoundStyleE2EEESG_S1N_JEEENS4_5SM1004TMEM4LOAD26SM100_TMEM_LOAD_16dp32b32xES1F_S1D_NS4_39AutoVectorizingCopyWithAssumedAlignmentILi128EEENS4_14SM90_TMA_STOREES1D_S1Z_S1Z_EEEvvEEEEvNT_6ParamsE --------------------------
	.section	.nv.shared._ZN7cutlass13device_kernelINS_4gemm6kernel13GemmUniversalIN4cute5tupleIJiiiiEEENS1_10collective13CollectiveMmaINS1_35MainloopSm100TmaUmmaWarpSpecializedILi27ELi2ELi4ENS5_IJNS4_1CILi1EEENSA_ILi4EEESB_EEEEENS5_IJNSA_ILi64EEESF_SF_EEENS_12float_e5m2_tENS5_IJlSB_lEEESH_SI_NS4_8TiledMMAINS4_8MMA_AtomIJNS4_10MMA_TraitsINS4_19SM100_MMA_F8F6F4_SSEJSH_SH_fSF_SF_NS4_17integral_constantINS4_4UMMA5MajorELSP_0EEESQ_NSN_INSO_7ScaleInELSR_0EEESS_EEEEEENS4_6LayoutINS5_IJSB_SB_SB_EEENS5_IJNSA_ILi0EEESX_SX_EEEEENS5_IJNS4_10UnderscoreES10_S10_EEEEENS4_23SM90_TMA_LOAD_MULTICASTENS4_14ComposedLayoutINS4_7SwizzleILi2ELi4ELi3EEENS4_18smem_ptr_flag_bitsILi8EEENSV_INS5_IJNSA_ILi8EEESF_EEENS5_IJSF_SB_EEEEEEEvNS4_8identityENS4_13SM90_TMA_LOADES1D_vS1E_EENS_8epilogue10collective18CollectiveEpilogueINS1H_23Sm100TmaWarpSpecializedILi1ELi1ELi32ELb0ELb0EEEJSG_NS5_IJNSV_ISF_SB_EES1M_EEESH_SI_SH_SI_NS1H_6fusion15FusionCallbacksIS1L_NS1O_17LinearCombinationISH_fSH_fLNS_15FloatRoundStyleE2EEESG_S1N_JEEENS4_5SM1004TMEM4LOAD26SM100_TMEM_LOAD_16dp32b32xES1F_S1D_NS4_39AutoVectorizingCopyWithAssumedAlignmentILi128EEENS4_14SM90_TMA_STOREES1D_S1Z_S1Z_EEEvvEEEEvNT_6ParamsE,"aw",@nobits
	.sectionflags	@""
	.align	16
	.zero		1024


//--------------------- .nv.shared.reserved.0     --------------------------
	.section	.nv.shared.reserved.0,"aw",@nobits
	.weak		__nv_reservedSMEM_offset_0_alias
	.size		__nv_reservedSMEM_offset_0_alias, 0, 64
	.other		__nv_reservedSMEM_offset_0_alias,@"STO_CUDA_RESERVED_SHARED STV_DEFAULT"
__nv_reservedSMEM_offset_0_alias:
	.zero		0
.nv.shared.reserved.0:
	.zero		64
	.weak		__nv_reservedSMEM_tcgen05_partition
	.type		__nv_reservedSMEM_tcgen05_partition,@object
	.size		__nv_reservedSMEM_tcgen05_partition,(.L_0 - __nv_reservedSMEM_tcgen05_partition)
__nv_reservedSMEM_tcgen05_partition:
	.zero		32
.L_0:


//--------------------- .nv.global                --------------------------
	.section	.nv.global,"aw",@nobits
.nv.global:
	.type		_ZN40_INTERNAL_1bb037ba_4_k_cu_d0f64ab1_209014cute1_E,@object
	.size		_ZN40_INTERNAL_1bb037ba_4_k_cu_d0f64ab1_209014cute1_E,(_ZN40_INTERNAL_1bb037ba_4_k_cu_d0f64ab1_209014cuda3std3__45__cpo6cbeginE - _ZN40_INTERNAL_1bb037ba_4_k_cu_d0f64ab1_209014cute1_E)
_ZN40_INTERNAL_1bb037ba_4_k_cu_d0f64ab1_209014cute1_E:
	.zero		1
	.type		_ZN40_INTERNAL_1bb037ba_4_k_cu_d0f64ab1_209014cuda3std3__45__cpo6cbeginE,@object
	.size		_ZN40_INTERNAL_1bb037ba_4_k_cu_d0f64ab1_209014cuda3std3__45__cpo6cbeginE,(_ZN40_INTERNAL_1bb037ba_4_k_cu_d0f64ab1_209014cuda3std3__48in_placeE - _ZN40_INTERNAL_1bb037ba_4_k_cu_d0f64ab1_209014cuda3std3__45__cpo6cbeginE)
_ZN40_INTERNAL_1bb037ba_4_k_cu_d0f64ab1_209014cuda3std3__45__cpo6cbeginE:
	.zero		1
	.type		_ZN40_INTERNAL_1bb037ba_4_k_cu_d0f64ab1_209014cuda3std3__48in_placeE,@object
	.size		_ZN40_INTERNAL_1bb037ba_4_k_cu_d0f64ab1_209014cuda3std3__48in_placeE,(_ZN40_INTERNAL_1bb037ba_4_k_cu_d0f64ab1_209014cuda3std6ranges3__45__cpo9iter_moveE - _ZN40_INTERNAL_1bb037ba_4_k_cu_d0f64ab1_209014cuda3std3__48in_placeE)
_ZN40_INTERNAL_1bb037ba_4_k_cu_d0f64ab1_209014cuda3std3__48in_placeE:
	.zero		1
	.type		_ZN40_INTERNAL_1bb037ba_4_k_cu_d0f64ab1_209014cuda3std6ranges3__45__cpo9iter_moveE,@object
	.size		_ZN40_INTERNAL_1bb037ba_4_k_cu_d0f64ab1_209014cuda3std6ranges3__45__cpo9iter_moveE,(_ZN40_INTERNAL_1bb037ba_4_k_cu_d0f64ab1_209014cuda3std3__45__cpo5beginE - _ZN40_INTERNAL_1bb037ba_4_k_cu_d0f64ab1_209014cuda3std6ranges3__45__cpo9iter_moveE)
_ZN40_INTERNAL_1bb037ba_4_k_cu_d0f64ab1_209014cuda3std6ranges3__45__cpo9iter_moveE:
	.zero		1
	.type		_ZN40_INTERNAL_1bb037ba_4_k_cu_d0f64ab1_209014cuda3std3__45__cpo5beginE,@object
	.size		_ZN40_INTERNAL_1bb037ba_4_k_cu_d0f64ab1_209014cuda3std3__45__cpo5beginE,(_ZN40_INTERNAL_1bb037ba_4_k_cu_d0f64ab1_209014cuda3std3__442_GLOBAL__N__1bb037ba_4_k_cu_d0f64ab1_209016ignoreE - _ZN40_INTERNAL_1bb037ba_4_k_cu_d0f64ab1_209014cuda3std3__45__cpo5beginE)
_ZN40_INTERNAL_1bb037ba_4_k_cu_d0f64ab1_209014cuda3std3__45__cpo5beginE:
	.zero		1
	.type		_ZN40_INTERNAL_1bb037ba_4_k_cu_d0f64ab1_209014cuda3std3__442_GLOBAL__N__1bb037ba_4_k_cu_d0f64ab1_209016ignoreE,@object
	.size		_ZN40_INTERNAL_1bb037ba_4_k_cu_d0f64ab1_209014cuda3std3__442_GLOBAL__N__1bb037ba_4_k_cu_d0f64ab1_209016ignoreE,(_ZN40_INTERNAL_1bb037ba_4_k_cu_d0f64ab1_209014cute7productE - _ZN40_INTERNAL_1bb037ba_4_k_cu_d0f64ab1_209014cuda3std3__442_GLOBAL__N__1bb037ba_4_k_cu_d0f64ab1_209016ignoreE)
_ZN40_INTERNAL_1bb037ba_4_k_cu_d0f64ab1_209014cuda3std3__442_GLOBAL__N__1bb037ba_4_k_cu_d0f64ab1_209016ignoreE:
	.zero		1
	.type		_ZN40_INTERNAL_1bb037ba_4_k_cu_d0f64ab1_209014cute7productE,@object
	.size		_ZN40_INTERNAL_1bb037ba_4_k_cu_d0f64ab1_209014cute7productE,(_ZN40_INTERNAL_1bb037ba_4_k_cu_d0f64ab1_209014cuda3std3__45__cpo3endE - _ZN40_INTERNAL_1bb037ba_4_k_cu_d0f64ab1_209014cute7productE)
_ZN40_INTERNAL_1bb037ba_4_k_cu_d0f64ab1_209014cute7productE:
	.zero		1
	.type		_ZN40_INTERNAL_1bb037ba_4_k_cu_d0f64ab1_209014cuda3std3__45__cpo3endE,@object
	.size		_ZN40_INTERNAL_1bb037ba_4_k_cu_d0f64ab1_209014cuda3std3__45__cpo3endE,(_ZN40_INTERNAL_1bb037ba_4_k_cu_d0f64ab1_209014cuda3std3__419piecewise_constructE - _ZN40_INTERNAL_1bb037ba_4_k_cu_d0f64ab1_209014cuda3std3__45__cpo3endE)
_ZN40_INTERNAL_1bb037ba_4_k_cu_d0f64ab1_209014cuda3std3__45__cpo3endE:
	.zero		1
	.type		_ZN40_INTERNAL_1bb037ba_4_k_cu_d0f64ab1_209014cuda3std3__419piecewise_constructE,@object
	.size		_ZN40_INTERNAL_1bb037ba_4_k_cu_d0f64ab1_209014cuda3std3__419piecewise_constructE,(_ZN40_INTERNAL_1bb037ba_4_k_cu_d0f64ab1_209014cuda3std3__45__cpo4cendE - _ZN40_INTERNAL_1bb037ba_4_k_cu_d0f64ab1_209014cuda3std3__419piecewise_constructE)
_ZN40_INTERNAL_1bb037ba_4_k_cu_d0f64ab1_209014cuda3std3__419piecewise_constructE:
	.zero		1
	.type		_ZN40_INTERNAL_1bb037ba_4_k_cu_d0f64ab1_209014cuda3std3__45__cpo4cendE,@object
	.size		_ZN40_INTERNAL_1bb037ba_4_k_cu_d0f64ab1_209014cuda3std3__45__cpo4cendE,(_ZN40_INTERNAL_1bb037ba_4_k_cu_d0f64ab1_209014cuda3std6ranges3__45__cpo4swapE - _ZN40_INTERNAL_1bb037ba_4_k_cu_d0f64ab1_209014cuda3std3__45__cpo4cendE)
_ZN40_INTERNAL_1bb037ba_4_k_cu_d0f64ab1_209014cuda3std3__45__cpo4cendE:
	.zero		1
	.type		_ZN40_INTERNAL_1bb037ba_4_k_cu_d0f64ab1_209014cuda3std6ranges3__45__cpo4swapE,@object
	.size		_ZN40_INTERNAL_1bb037ba_4_k_cu_d0f64ab1_209014cuda3std6ranges3__45__cpo4swapE,(.L_10 - _ZN40_INTERNAL_1bb037ba_4_k_cu_d0f64ab1_209014cuda3std6ranges3__45__cpo4swapE)
_ZN40_INTERNAL_1bb037ba_4_k_cu_d0f64ab1_209014cuda3std6ranges3__45__cpo4swapE:
	.zero		1
.L_10:


//--------------------- .nv.constant0._ZN7cutlass13device_kernelINS_4gemm6kernel13GemmUniversalIN4cute5tupleIJiiiiEEENS1_10collective13CollectiveMmaINS1_35MainloopSm100TmaUmmaWarpSpecializedILi27ELi2ELi4ENS5_IJNS4_1CILi1EEENSA_ILi4EEESB_EEEEENS5_IJNSA_ILi64EEESF_SF_EEENS_12float_e5m2_tENS5_IJlSB_lEEESH_SI_NS4_8TiledMMAINS4_8MMA_AtomIJNS4_10MMA_TraitsINS4_19SM100_MMA_F8F6F4_SSEJSH_SH_fSF_SF_NS4_17integral_constantINS4_4UMMA5MajorELSP_0EEESQ_NSN_INSO_7ScaleInELSR_0EEESS_EEEEEENS4_6LayoutINS5_IJSB_SB_SB_EEENS5_IJNSA_ILi0EEESX_SX_EEEEENS5_IJNS4_10UnderscoreES10_S10_EEEEENS4_23SM90_TMA_LOAD_MULTICASTENS4_14ComposedLayoutINS4_7SwizzleILi2ELi4ELi3EEENS4_18smem_ptr_flag_bitsILi8EEENSV_INS5_IJNSA_ILi8EEESF_EEENS5_IJSF_SB_EEEEEEEvNS4_8identityENS4_13SM90_TMA_LOADES1D_vS1E_EENS_8epilogue10collective18CollectiveEpilogueINS1H_23Sm100TmaWarpSpecializedILi1ELi1ELi32ELb0ELb0EEEJSG_NS5_IJNSV_ISF_SB_EES1M_EEESH_SI_SH_SI_NS1H_6fusion15FusionCallbacksIS1L_NS1O_17LinearCombinationISH_fSH_fLNS_15FloatRoundStyleE2EEESG_S1N_JEEENS4_5SM1004TMEM4LOAD26SM100_TMEM_LOAD_16dp32b32xES1F_S1D_NS4_39AutoVectorizingCopyWithAssumedAlignmentILi128EEENS4_14SM90_TMA_STOREES1D_S1Z_S1Z_EEEvvEEEEvNT_6ParamsE --------------------------
	.section	.nv.constant0._ZN7cutlass13device_kernelINS_4gemm6kernel13GemmUniversalIN4cute5tupleIJiiiiEEENS1_10collective13CollectiveMmaINS1_35MainloopSm100TmaUmmaWarpSpecializedILi27ELi2ELi4ENS5_IJNS4_1CILi1EEENSA_ILi4EEESB_EEEEENS5_IJNSA_ILi64EEESF_SF_EEENS_12float_e5m2_tENS5_IJlSB_lEEESH_SI_NS4_8TiledMMAINS4_8MMA_AtomIJNS4_10MMA_TraitsINS4_19SM100_MMA_F8F6F4_SSEJSH_SH_fSF_SF_NS4_17integral_constantINS4_4UMMA5MajorELSP_0EEESQ_NSN_INSO_7ScaleInELSR_0EEESS_EEEEEENS4_6LayoutINS5_IJSB_SB_SB_EEENS5_IJNSA_ILi0EEESX_SX_EEEEENS5_IJNS4_10UnderscoreES10_S10_EEEEENS4_23SM90_TMA_LOAD_MULTICASTENS4_14ComposedLayoutINS4_7SwizzleILi2ELi4ELi3EEENS4_18smem_ptr_flag_bitsILi8EEENSV_INS5_IJNSA_ILi8EEESF_EEENS5_IJSF_SB_EEEEEEEvNS4_8identityENS4_13SM90_TMA_LOADES1D_vS1E_EENS_8epilogue10collective18CollectiveEpilogueINS1H_23Sm100TmaWarpSpecializedILi1ELi1ELi32ELb0ELb0EEEJSG_NS5_IJNSV_ISF_SB_EES1M_EEESH_SI_SH_SI_NS1H_6fusion15FusionCallbacksIS1L_NS1O_17LinearCombinationISH_fSH_fLNS_15FloatRoundStyleE2EEESG_S1N_JEEENS4_5SM1004TMEM4LOAD26SM100_TMEM_LOAD_16dp32b32xES1F_S1D_NS4_39AutoVectorizingCopyWithAssumedAlignmentILi128EEENS4_14SM90_TMA_STOREES1D_S1Z_S1Z_EEEvvEEEEvNT_6ParamsE,"a",@progbits
	.sectionflags	@""
	.align	4
.nv.constant0._ZN7cutlass13device_kernelINS_4gemm6kernel13GemmUniversalIN4cute5tupleIJiiiiEEENS1_10collective13CollectiveMmaINS1_35MainloopSm100TmaUmmaWarpSpecializedILi27ELi2ELi4ENS5_IJNS4_1CILi1EEENSA_ILi4EEESB_EEEEENS5_IJNSA_ILi64EEESF_SF_EEENS_12float_e5m2_tENS5_IJlSB_lEEESH_SI_NS4_8TiledMMAINS4_8MMA_AtomIJNS4_10MMA_TraitsINS4_19SM100_MMA_F8F6F4_SSEJSH_SH_fSF_SF_NS4_17integral_constantINS4_4UMMA5MajorELSP_0EEESQ_NSN_INSO_7ScaleInELSR_0EEESS_EEEEEENS4_6LayoutINS5_IJSB_SB_SB_EEENS5_IJNSA_ILi0EEESX_SX_EEEEENS5_IJNS4_10UnderscoreES10_S10_EEEEENS4_23SM90_TMA_LOAD_MULTICASTENS4_14ComposedLayoutINS4_7SwizzleILi2ELi4ELi3EEENS4_18smem_ptr_flag_bitsILi8EEENSV_INS5_IJNSA_ILi8EEESF_EEENS5_IJSF_SB_EEEEEEEvNS4_8identityENS4_13SM90_TMA_LOADES1D_vS1E_EENS_8epilogue10collective18CollectiveEpilogueINS1H_23Sm100TmaWarpSpecializedILi1ELi1ELi32ELb0ELb0EEEJSG_NS5_IJNSV_ISF_SB_EES1M_EEESH_SI_SH_SI_NS1H_6fusion15FusionCallbacksIS1L_NS1O_17LinearCombinationISH_fSH_fLNS_15FloatRoundStyleE2EEESG_S1N_JEEENS4_5SM1004TMEM4LOAD26SM100_TMEM_LOAD_16dp32b32xES1F_S1D_NS4_39AutoVectorizingCopyWithAssumedAlignmentILi128EEENS4_14SM90_TMA_STOREES1D_S1Z_S1Z_EEEvvEEEEvNT_6ParamsE:
	.zero		2944


//--------------------- SYMBOLS --------------------------

	.type		.nv.reservedSmem.offset0,@object
	.size		.nv.reservedSmem.offset0,0x4
	.type		.nv.reservedSmem.cap,@object
	.size		.nv.reservedSmem.cap,0x4
	.type		__assertfail,@function
